
	.version 1.4
	.target sm_10, map_f64_to_f32
	// compiled with /usr/local/cuda/open64/lib//be
	// nvopencc 4.0 built on 2011-05-12

	//-----------------------------------------------------------
	// Compiling /tmp/tmpxft_000012b7_00000000-9_mummergpu.compute_10.cpp3.i (/tmp/ccBI#.RslG6D)
	//-----------------------------------------------------------

	//-----------------------------------------------------------
	// Options:
	//-----------------------------------------------------------
	//  Target:ptx, ISA:sm_10, Endian:little, Pointer Size:64
	//  -O3	(Optimization level)
	//  -g0	(Debug level)
	//  -m2	(Report advisories)
	//-----------------------------------------------------------

	.file	1	"<command-line>"
	.file	2	"/tmp/tmpxft_000012b7_00000000-8_mummergpu.compute_10.cudafe2.gpu"
	.file	3	"common.cu"
	.file	4	"mummergpu.h"
	.file	5	"/usr/lib/gcc/x86_64-linux-gnu/4.4.7/include/stddef.h"
	.file	6	"/usr/local/cuda/include/crt/device_runtime.h"
	.file	7	"/usr/local/cuda/include/host_defines.h"
	.file	8	"/usr/local/cuda/include/builtin_types.h"
	.file	9	"/usr/local/cuda/include/device_types.h"
	.file	10	"/usr/local/cuda/include/driver_types.h"
	.file	11	"/usr/local/cuda/include/surface_types.h"
	.file	12	"/usr/local/cuda/include/texture_types.h"
	.file	13	"/usr/local/cuda/include/vector_types.h"
	.file	14	"/usr/local/cuda/include/device_launch_parameters.h"
	.file	15	"/usr/local/cuda/include/crt/storage_class.h"
	.file	16	"/usr/include/x86_64-linux-gnu/bits/types.h"
	.file	17	"/usr/include/x86_64-linux-gnu/bits/types/clock_t.h"
	.file	18	"mummergpu_kernel.cu"
	.file	19	"/usr/local/cuda/include/common_functions.h"
	.file	20	"/usr/local/cuda/include/math_functions.h"
	.file	21	"/usr/local/cuda/include/math_constants.h"
	.file	22	"/usr/local/cuda/include/device_functions.h"
	.file	23	"/usr/local/cuda/include/sm_11_atomic_functions.h"
	.file	24	"/usr/local/cuda/include/sm_12_atomic_functions.h"
	.file	25	"/usr/local/cuda/include/sm_13_double_functions.h"
	.file	26	"/usr/local/cuda/include/sm_20_atomic_functions.h"
	.file	27	"/usr/local/cuda/include/sm_20_intrinsics.h"
	.file	28	"/usr/local/cuda/include/surface_functions.h"
	.file	29	"/usr/local/cuda/include/texture_fetch_functions.h"
	.file	30	"/usr/local/cuda/include/math_functions_dbl_ptx1.h"

	.tex .u64 nodetex;
	.tex .u64 childrentex;
	.tex .u64 reftex;

	.entry _Z15mummergpuKernelP10MatchCoordPcPKiS3_ii (
		.param .u64 __cudaparm__Z15mummergpuKernelP10MatchCoordPcPKiS3_ii_match_coords,
		.param .u64 __cudaparm__Z15mummergpuKernelP10MatchCoordPcPKiS3_ii___val_paramqueries,
		.param .u64 __cudaparm__Z15mummergpuKernelP10MatchCoordPcPKiS3_ii_queryAddrs,
		.param .u64 __cudaparm__Z15mummergpuKernelP10MatchCoordPcPKiS3_ii_queryLengths,
		.param .s32 __cudaparm__Z15mummergpuKernelP10MatchCoordPcPKiS3_ii_numQueries,
		.param .s32 __cudaparm__Z15mummergpuKernelP10MatchCoordPcPKiS3_ii_min_match_len)
	{
	.reg .u16 %rh<3>;
	.reg .u32 %r<115>;
	.reg .u64 %rd<27>;
	.reg .f32 %f<34>;
	.reg .pred %p<23>;
	.local .align 4 .b8 __cuda_local_var_38702_22_non_const_prev_16[4];
	.local .align 16 .b8 __cuda_local_var_38701_16_non_const_node_32[16];
	.loc	18	73	0
$LDWbegin__Z15mummergpuKernelP10MatchCoordPcPKiS3_ii:
	cvt.u32.u16 	%r1, %ctaid.x;
	cvt.u32.u16 	%r2, %ntid.x;
	mul24.lo.u32 	%r3, %r1, %r2;
	cvt.u32.u16 	%r4, %tid.x;
	add.u32 	%r5, %r4, %r3;
	ld.param.s32 	%r6, [__cudaparm__Z15mummergpuKernelP10MatchCoordPcPKiS3_ii_numQueries];
	setp.gt.s32 	%p1, %r6, %r5;
	@%p1 bra 	$Lt_0_34562;
	bra.uni 	$LBB50__Z15mummergpuKernelP10MatchCoordPcPKiS3_ii;
$Lt_0_34562:
	.loc	18	79	0
	cvt.s64.s32 	%rd1, %r5;
	mul.wide.s32 	%rd2, %r5, 4;
	ld.param.u64 	%rd3, [__cudaparm__Z15mummergpuKernelP10MatchCoordPcPKiS3_ii_queryLengths];
	add.u64 	%rd4, %rd3, %rd2;
	ld.global.s32 	%r7, [%rd4+0];
	.loc	18	83	0
	mov.u32 	%r8, 0;
	.loc	18	88	0
	ld.param.u64 	%rd5, [__cudaparm__Z15mummergpuKernelP10MatchCoordPcPKiS3_ii_queryAddrs];
	add.u64 	%rd6, %rd5, %rd2;
	ld.global.s32 	%r9, [%rd6+0];
	.loc	18	89	0
	cvt.s64.s32 	%rd7, %r9;
	ld.param.s32 	%r10, [__cudaparm__Z15mummergpuKernelP10MatchCoordPcPKiS3_ii_min_match_len];
	ld.param.u64 	%rd8, [__cudaparm__Z15mummergpuKernelP10MatchCoordPcPKiS3_ii_match_coords];
	mul.wide.s32 	%rd9, %r9, 8;
	add.u64 	%rd10, %rd8, %rd9;
	add.u32 	%r11, %r10, 1;
	mul24.lo.u32 	%r12, %r5, %r11;
	cvt.u64.u32 	%rd11, %r12;
	mul.wide.u32 	%rd12, %r12, 8;
	sub.u64 	%rd13, %rd10, %rd12;
	sub.s32 	%r13, %r7, %r10;
	mov.u32 	%r14, 0;
	setp.lt.s32 	%p2, %r13, %r14;
	@%p2 bra 	$LBB50__Z15mummergpuKernelP10MatchCoordPcPKiS3_ii;
	add.s32 	%r15, %r13, 1;
	mov.s32 	%r16, %r15;
	mov.u64 	%rd14, 0;
	ld.param.u64 	%rd15, [__cudaparm__Z15mummergpuKernelP10MatchCoordPcPKiS3_ii___val_paramqueries];
	add.s64 	%rd16, %rd7, %rd15;
	mov.s32 	%r17, 0;
	mov.s32 	%r18, 0;
	mov.s32 	%r19, 0;
	mov.s32 	%r20, %r16;
$Lt_0_35586:
 //<loop> Loop body line 89, nesting depth: 1, estimated iterations: unknown
	mov.s32 	%r21, 0;
	set.le.u32.s32 	%r22, %r18, %r21;
	neg.s32 	%r23, %r22;
	mov.u32 	%r24, 0;
	set.eq.u32.u32 	%r25, %r8, %r24;
	neg.s32 	%r26, %r25;
	or.b32 	%r27, %r23, %r26;
	mov.u32 	%r28, 0;
	setp.eq.s32 	%p3, %r27, %r28;
	@%p3 bra 	$Lt_0_35842;
	.loc	18	106	0
	mov.u32 	%r29, 0;
	and.b32 	%r30, %r8, -65536;
	or.b32 	%r31, %r30, 0;
	mov.u32 	%r32, 1;
	and.b32 	%r33, %r31, 65535;
	or.b32 	%r8, %r33, 65536;
	mov.s32 	%r18, 1;
	mov.s32 	%r19, 0;
$Lt_0_35842:
	.loc	18	111	0
	cvt.s64.s32 	%rd17, %r18;
	add.s64 	%rd18, %rd16, %rd14;
	add.s64 	%rd19, %rd17, %rd18;
	ld.global.s8 	%r34, [%rd19+0];
	mov.u32 	%r35, 0;
	setp.eq.s32 	%p4, %r34, %r35;
	@%p4 bra 	$Lt_0_40962;
$Lt_0_36866:
	.loc	18	121	0
	mov.u32 	%r36, %r8;
	shr.u32 	%r37, %r36, 16;
	shl.b32 	%r38, %r8, 16;
	shr.u32 	%r39, %r38, 16;
	cvt.rn.f32.u32 	%f1, %r39;
	mov.f32 	%f2, %f1;
	cvt.rn.f32.u32 	%f3, %r37;
	mov.f32 	%f4, %f3;
	mov.f32 	%f5, 0f00000000;     	// 0
	mov.f32 	%f6, %f5;
	mov.f32 	%f7, 0f00000000;     	// 0
	mov.f32 	%f8, %f7;
	tex.2d.v4.u32.f32 {%r40,%r41,%r42,%r43},[childrentex,{%f2,%f4,%f6,%f8}];
	mov.s32 	%r44, %r40;
	mov.s32 	%r45, %r41;
	mov.s32 	%r46, %r42;
	mov.s32 	%r47, %r43;
	.loc	18	122	0
	mov.s32 	%r48, %r8;
	.loc	18	124	0
	mov.u32 	%r49, 65;
	setp.eq.s32 	%p5, %r34, %r49;
	@%p5 bra 	$Lt_0_258;
	mov.u32 	%r50, 67;
	setp.eq.s32 	%p6, %r34, %r50;
	@%p6 bra 	$Lt_0_770;
	mov.u32 	%r51, 71;
	setp.eq.s32 	%p7, %r34, %r51;
	@%p7 bra 	$Lt_0_1026;
	mov.u32 	%r52, 84;
	setp.eq.s32 	%p8, %r34, %r52;
	@%p8 bra 	$Lt_0_1282;
	bra.uni 	$Lt_0_1538;
$Lt_0_258:
	.loc	18	126	0
	mov.s32 	%r8, %r44;
	bra.uni 	$Lt_0_514;
$Lt_0_770:
	.loc	18	127	0
	mov.s32 	%r8, %r45;
	bra.uni 	$Lt_0_514;
$Lt_0_1026:
	.loc	18	128	0
	mov.s32 	%r8, %r46;
	bra.uni 	$Lt_0_514;
$Lt_0_1282:
	.loc	18	129	0
	mov.s32 	%r8, %r47;
	bra.uni 	$Lt_0_514;
$Lt_0_1538:
	.loc	18	130	0
	mov.u32 	%r8, 0;
$Lt_0_514:
	.loc	18	131	0
	mov.u32 	%r53, 0;
	setp.ne.u32 	%p9, %r8, %r53;
	@%p9 bra 	$Lt_0_37122;
	.loc	18	139	0
	st.local.u32 	[__cuda_local_var_38702_22_non_const_prev_16+0], %r48;
	mov.s32 	%r54, %r39;
	mov.s32 	%r55, %r37;
	.loc	18	89	0
	ld.param.s32 	%r10, [__cudaparm__Z15mummergpuKernelP10MatchCoordPcPKiS3_ii_min_match_len];
	.loc	18	139	0
	setp.ge.s32 	%p10, %r10, %r18;
	@%p10 bra 	$Lt_0_37634;
	.loc	18	36	0
	mul.lo.u64 	%rd20, %rd14, 8;
	add.u64 	%rd21, %rd13, %rd20;
	and.b32 	%r56, %r37, 31;
	shl.b32 	%r57, %r39, 5;
	add.s32 	%r58, %r56, %r57;
	shr.u32 	%r59, %r37, 5;
	shl.b32 	%r60, %r59, 17;
	add.s32 	%r61, %r58, %r60;
	st.global.u32 	[%rd21+0], %r61;
	.loc	18	37	0
	mov.s16 	%rh1, 0;
	st.global.s16 	[%rd21+4], %rh1;
$Lt_0_37634:
	.loc	18	142	0
	sub.s32 	%r18, %r18, 1;
	.loc	18	145	0
	mov.s32 	%r19, 0;
	bra.uni 	$Lt_0_2306;
$Lt_0_37122:
	.loc	18	151	0
	cvt.u16.u32 	%r62, %r8;
	cvt.rn.f32.u32 	%f9, %r62;
	mov.f32 	%f10, %f9;
	shr.u32 	%r63, %r8, 16;
	cvt.rn.f32.u32 	%f11, %r63;
	mov.f32 	%f12, %f11;
	mov.f32 	%f13, 0f00000000;    	// 0
	mov.f32 	%f14, %f13;
	mov.f32 	%f15, 0f00000000;    	// 0
	mov.f32 	%f16, %f15;
	tex.2d.v4.u32.f32 {%r64,%r65,%r66,%r67},[nodetex,{%f10,%f12,%f14,%f16}];
	mov.s32 	%r68, %r64;
	mov.s32 	%r69, %r65;
	st.local.u32 	[__cuda_local_var_38701_16_non_const_node_32+0], %r68;
	st.local.u32 	[__cuda_local_var_38701_16_non_const_node_32+4], %r69;
	ld.local.s32 	%r70, [__cuda_local_var_38701_16_non_const_node_32+4];
	ld.local.s32 	%r71, [__cuda_local_var_38701_16_non_const_node_32+0];
	mov.u32 	%r72, 0;
	setp.eq.s32 	%p11, %r19, %r72;
	@%p11 bra 	$Lt_0_38402;
	sub.s32 	%r73, %r70, %r71;
	add.s32 	%r74, %r73, 1;
	setp.lt.s32 	%p12, %r19, %r74;
	@%p12 bra 	$Lt_0_38914;
	.loc	18	163	0
	add.s32 	%r75, %r70, 1;
	.loc	18	164	0
	add.s32 	%r76, %r73, %r18;
	add.s32 	%r18, %r76, 1;
	.loc	18	165	0
	sub.s32 	%r77, %r19, %r73;
	sub.s32 	%r19, %r77, 1;
	bra.uni 	$Lt_0_38658;
$Lt_0_38914:
	.loc	18	172	0
	add.s32 	%r18, %r18, %r19;
	.loc	18	173	0
	add.s32 	%r75, %r71, %r19;
	.loc	18	174	0
	mov.s32 	%r19, 0;
$Lt_0_38658:
	cvt.s64.s32 	%rd17, %r18;
	bra.uni 	$Lt_0_38146;
$Lt_0_38402:
	.loc	18	180	0
	add.s32 	%r18, %r18, 1;
	add.s64 	%rd17, %rd17, 1;
	.loc	18	181	0
	add.s32 	%r75, %r71, 1;
$Lt_0_38146:
	.loc	18	184	0
	add.u64 	%rd22, %rd17, %rd18;
	ld.global.s8 	%r34, [%rd22+0];
	.loc	18	186	0
	mov.s32 	%r78, 0;
	setp.ne.s32 	%p13, %r34, %r78;
	setp.lt.s32 	%p14, %r70, %r75;
	@%p14 bra 	$Lt_0_41218;
	@!%p13 bra 	$Lt_0_41218;
$L_0_33538:
	.loc	18	47	0
	shr.s32 	%r79, %r75, 2;
	and.b32 	%r80, %r79, 65535;
	cvt.rn.f32.s32 	%f17, %r80;
	mov.f32 	%f18, %f17;
	and.b32 	%r81, %r75, 3;
	shr.s32 	%r82, %r75, 18;
	shl.b32 	%r83, %r82, 2;
	add.s32 	%r84, %r81, %r83;
	cvt.rn.f32.s32 	%f19, %r84;
	mov.f32 	%f20, %f19;
	mov.f32 	%f21, 0f00000000;    	// 0
	mov.f32 	%f22, %f21;
	mov.f32 	%f23, 0f00000000;    	// 0
	mov.f32 	%f24, %f23;
	tex.2d.v4.s32.f32 {%r85,%r86,%r87,%r88},[reftex,{%f18,%f20,%f22,%f24}];
	mov.s32 	%r89, %r85;
	.loc	18	188	0
	cvt.s8.s32 	%r90, %r89;
	setp.eq.s32 	%p15, %r34, %r90;
	@%p15 bra 	$Lt_0_39170;
	st.local.u32 	[__cuda_local_var_38702_22_non_const_prev_16+0], %r48;
	bra.uni 	$Lt_0_36354;
$Lt_0_39170:
	.loc	18	199	0
	add.s32 	%r18, %r18, 1;
	add.s64 	%rd17, %rd17, 1;
	.loc	18	200	0
	add.s32 	%r75, %r75, 1;
	.loc	18	201	0
	add.u64 	%rd23, %rd17, %rd18;
	ld.global.s8 	%r34, [%rd23+0];
	.loc	18	186	0
	setp.lt.s32 	%p16, %r70, %r75;
	@%p16 bra 	$Lt_0_41730;
	mov.s32 	%r91, 0;
	setp.ne.s32 	%p17, %r34, %r91;
	mov.pred 	%p13, %p17;
	mov.pred 	%p18, %p19;
	@%p17 bra 	$L_0_33538;
	bra.uni 	$Lt_0_41218;
$Lt_0_41730:
	mov.s32 	%r92, 0;
	setp.ne.s32 	%p13, %r34, %r92;
$Lt_0_41218:
$L_0_33794:
	.loc	18	201	0
	@%p13 bra 	$Lt_0_36866;
	st.local.u32 	[__cuda_local_var_38702_22_non_const_prev_16+0], %r48;
	bra.uni 	$Lt_0_36354;
$Lt_0_40962:
	ld.local.u32 	%r48, [__cuda_local_var_38702_22_non_const_prev_16+0];
	ld.local.s32 	%r71, [__cuda_local_var_38701_16_non_const_node_32+0];
	mov.s32 	%r75, 0;
$Lt_0_36354:
$Lt_0_2562:
	.loc	18	209	0
	sub.s32 	%r93, %r75, %r71;
	.loc	18	89	0
	ld.param.s32 	%r10, [__cudaparm__Z15mummergpuKernelP10MatchCoordPcPKiS3_ii_min_match_len];
	.loc	18	209	0
	setp.ge.s32 	%p20, %r10, %r18;
	@%p20 bra 	$Lt_0_39938;
	.loc	18	36	0
	mov.u32 	%r94, %r8;
	shr.u32 	%r95, %r94, 16;
	mul.lo.u64 	%rd24, %rd14, 8;
	add.u64 	%rd25, %rd13, %rd24;
	and.b32 	%r96, %r95, 31;
	shl.b32 	%r97, %r8, 16;
	shr.u32 	%r98, %r97, 16;
	shl.b32 	%r99, %r98, 5;
	add.s32 	%r100, %r96, %r99;
	shr.u32 	%r101, %r95, 5;
	shl.b32 	%r102, %r101, 17;
	add.s32 	%r103, %r100, %r102;
	st.global.u32 	[%rd25+0], %r103;
	.loc	18	37	0
	st.global.s16 	[%rd25+4], %r93;
$Lt_0_39938:
	.loc	18	212	0
	mov.s32 	%r19, %r93;
	.loc	18	213	0
	sub.s32 	%r104, %r18, %r93;
	sub.s32 	%r18, %r104, 1;
	shl.b32 	%r105, %r48, 16;
	shr.u32 	%r54, %r105, 16;
	mov.u32 	%r106, %r48;
	shr.u32 	%r55, %r106, 16;
$Lt_0_2306:
	.loc	18	217	0
	cvt.rn.f32.u32 	%f25, %r54;
	mov.f32 	%f26, %f25;
	cvt.rn.f32.u32 	%f27, %r55;
	mov.f32 	%f28, %f27;
	mov.f32 	%f29, 0f00000000;    	// 0
	mov.f32 	%f30, %f29;
	mov.f32 	%f31, 0f00000000;    	// 0
	mov.f32 	%f32, %f31;
	tex.2d.v4.u32.f32 {%r107,%r108,%r109,%r110},[nodetex,{%f26,%f28,%f30,%f32}];
	mov.s32 	%r111, %r107;
	mov.s32 	%r112, %r108;
	mov.s32 	%r113, %r110;
	st.local.u32 	[__cuda_local_var_38701_16_non_const_node_32+0], %r111;
	st.local.u32 	[__cuda_local_var_38701_16_non_const_node_32+4], %r112;
	.loc	18	218	0
	mov.s32 	%r8, %r113;
	add.s32 	%r17, %r17, 1;
	add.u64 	%rd14, %rd14, 1;
	setp.ne.s32 	%p21, %r15, %r17;
	@%p21 bra 	$Lt_0_35586;
$LBB50__Z15mummergpuKernelP10MatchCoordPcPKiS3_ii:
	.loc	18	226	0
	exit;
$LDWend__Z15mummergpuKernelP10MatchCoordPcPKiS3_ii:
	} // _Z15mummergpuKernelP10MatchCoordPcPKiS3_ii

	.entry _Z17mummergpuRCKernelP10MatchCoordPcPKiS3_ii (
		.param .u64 __cudaparm__Z17mummergpuRCKernelP10MatchCoordPcPKiS3_ii_match_coords,
		.param .u64 __cudaparm__Z17mummergpuRCKernelP10MatchCoordPcPKiS3_ii___val_paramqueries,
		.param .u64 __cudaparm__Z17mummergpuRCKernelP10MatchCoordPcPKiS3_ii_queryAddrs,
		.param .u64 __cudaparm__Z17mummergpuRCKernelP10MatchCoordPcPKiS3_ii_queryLengths,
		.param .s32 __cudaparm__Z17mummergpuRCKernelP10MatchCoordPcPKiS3_ii_numQueries,
		.param .s32 __cudaparm__Z17mummergpuRCKernelP10MatchCoordPcPKiS3_ii_min_match_len)
	{
	.reg .u16 %rh<3>;
	.reg .u32 %r<139>;
	.reg .u64 %rd<24>;
	.reg .f32 %f<34>;
	.reg .pred %p<38>;
	.local .align 4 .b8 __cuda_local_var_38855_19_non_const_cur_16[4];
	.local .align 4 .b8 __cuda_local_var_38870_22_non_const_prev_20[4];
	.local .align 16 .b8 __cuda_local_var_38869_16_non_const_node_32[16];
	.loc	18	241	0
$LDWbegin__Z17mummergpuRCKernelP10MatchCoordPcPKiS3_ii:
	cvt.u32.u16 	%r1, %ctaid.x;
	cvt.u32.u16 	%r2, %ntid.x;
	mul24.lo.u32 	%r3, %r1, %r2;
	cvt.u32.u16 	%r4, %tid.x;
	add.u32 	%r5, %r4, %r3;
	ld.param.s32 	%r6, [__cudaparm__Z17mummergpuRCKernelP10MatchCoordPcPKiS3_ii_numQueries];
	setp.gt.s32 	%p1, %r6, %r5;
	@%p1 bra 	$Lt_1_39938;
	bra.uni 	$LBB86__Z17mummergpuRCKernelP10MatchCoordPcPKiS3_ii;
$Lt_1_39938:
	.loc	18	246	0
	cvt.s64.s32 	%rd1, %r5;
	mul.wide.s32 	%rd2, %r5, 4;
	ld.param.u64 	%rd3, [__cudaparm__Z17mummergpuRCKernelP10MatchCoordPcPKiS3_ii_queryLengths];
	add.u64 	%rd4, %rd3, %rd2;
	ld.global.s32 	%r7, [%rd4+0];
	.loc	18	259	0
	ld.param.u64 	%rd5, [__cudaparm__Z17mummergpuRCKernelP10MatchCoordPcPKiS3_ii_queryAddrs];
	add.u64 	%rd6, %rd5, %rd2;
	ld.global.s32 	%r8, [%rd6+0];
	.loc	18	260	0
	cvt.s64.s32 	%rd7, %r8;
	ld.param.s32 	%r9, [__cudaparm__Z17mummergpuRCKernelP10MatchCoordPcPKiS3_ii_min_match_len];
	ld.param.u64 	%rd8, [__cudaparm__Z17mummergpuRCKernelP10MatchCoordPcPKiS3_ii_match_coords];
	mul.wide.s32 	%rd9, %r8, 8;
	add.u64 	%rd10, %rd8, %rd9;
	add.u32 	%r10, %r9, 1;
	mul24.lo.u32 	%r11, %r5, %r10;
	cvt.u64.u32 	%rd11, %r11;
	mul.wide.u32 	%rd12, %r11, 8;
	sub.u64 	%rd13, %rd10, %rd12;
	.loc	18	263	0
	mov.s32 	%r12, %r7;
	setp.lt.s32 	%p2, %r7, %r9;
	@%p2 bra 	$LBB86__Z17mummergpuRCKernelP10MatchCoordPcPKiS3_ii;
	ld.param.u64 	%rd14, [__cudaparm__Z17mummergpuRCKernelP10MatchCoordPcPKiS3_ii___val_paramqueries];
	add.u64 	%rd15, %rd7, %rd14;
	add.u64 	%rd16, %rd15, 1;
	.loc	18	260	0
	ld.param.s32 	%r9, [__cudaparm__Z17mummergpuRCKernelP10MatchCoordPcPKiS3_ii_min_match_len];
	.loc	18	263	0
	sub.s32 	%r13, %r7, %r9;
	add.s32 	%r14, %r13, 1;
	sub.s32 	%r15, %r9, 1;
	ld.local.u32 	%r16, [__cuda_local_var_38855_19_non_const_cur_16+0];
	mov.s32 	%r17, 0;
	mov.s32 	%r18, 0;
	mov.s32 	%r19, %r14;
$Lt_1_40962:
 //<loop> Loop body line 263, nesting depth: 1, estimated iterations: unknown
	mov.s32 	%r20, 0;
	set.le.u32.s32 	%r21, %r17, %r20;
	neg.s32 	%r22, %r21;
	mov.u32 	%r23, 0;
	set.eq.u32.u32 	%r24, %r16, %r23;
	neg.s32 	%r25, %r24;
	or.b32 	%r26, %r22, %r25;
	mov.u32 	%r27, 0;
	setp.eq.s32 	%p3, %r26, %r27;
	@%p3 bra 	$Lt_1_41218;
	.loc	18	281	0
	mov.u32 	%r28, 0;
	and.b32 	%r29, %r16, -65536;
	or.b32 	%r30, %r29, 0;
	mov.u32 	%r31, 1;
	and.b32 	%r32, %r30, 65535;
	or.b32 	%r16, %r32, 65536;
	mov.s32 	%r17, 1;
	mov.s32 	%r18, 0;
$Lt_1_41218:
	.loc	18	286	0
	sub.s32 	%r33, %r12, %r17;
	cvt.u64.s32 	%rd17, %r33;
	add.s64 	%rd18, %rd17, %rd15;
	ld.global.s8 	%r34, [%rd18+1];
	.loc	18	52	0
	mov.u32 	%r35, 65;
	setp.eq.s32 	%p4, %r34, %r35;
	@%p4 bra 	$Lt_1_7682;
	mov.u32 	%r36, 67;
	setp.eq.s32 	%p5, %r34, %r36;
	@%p5 bra 	$Lt_1_7938;
	mov.u32 	%r37, 71;
	setp.eq.s32 	%p6, %r34, %r37;
	@%p6 bra 	$Lt_1_8194;
	mov.u32 	%r38, 84;
	setp.eq.s32 	%p7, %r34, %r38;
	@%p7 bra 	$Lt_1_8450;
	mov.u32 	%r39, 113;
	setp.eq.s32 	%p8, %r34, %r39;
	@%p8 bra 	$Lt_1_8706;
	bra.uni 	$Lt_1_8962;
$Lt_1_7682:
	.loc	18	54	0
	mov.s32 	%r40, 84;
	bra.uni 	$LDWendi__Z2rcc_209_29;
$Lt_1_7938:
	.loc	18	55	0
	mov.s32 	%r40, 71;
	bra.uni 	$LDWendi__Z2rcc_209_29;
$Lt_1_8194:
	.loc	18	56	0
	mov.s32 	%r40, 67;
	bra.uni 	$LDWendi__Z2rcc_209_29;
$Lt_1_8450:
	.loc	18	57	0
	mov.s32 	%r40, 65;
	bra.uni 	$LDWendi__Z2rcc_209_29;
$Lt_1_8706:
	.loc	18	58	0
	mov.s32 	%r40, 0;
	bra.uni 	$LDWendi__Z2rcc_209_29;
$Lt_1_8962:
	.loc	18	59	0
	mov.s32 	%r40, %r34;
$LDWendi__Z2rcc_209_29:
	.loc	18	286	0
	mov.s32 	%r41, %r40;
	mov.u32 	%r42, 0;
	setp.eq.s32 	%p9, %r40, %r42;
	@%p9 bra 	$Lt_1_46338;
$Lt_1_42242:
	.loc	18	296	0
	mov.u32 	%r43, %r16;
	shr.u32 	%r44, %r43, 16;
	shl.b32 	%r45, %r16, 16;
	shr.u32 	%r46, %r45, 16;
	cvt.rn.f32.u32 	%f1, %r46;
	mov.f32 	%f2, %f1;
	cvt.rn.f32.u32 	%f3, %r44;
	mov.f32 	%f4, %f3;
	mov.f32 	%f5, 0f00000000;     	// 0
	mov.f32 	%f6, %f5;
	mov.f32 	%f7, 0f00000000;     	// 0
	mov.f32 	%f8, %f7;
	tex.2d.v4.u32.f32 {%r47,%r48,%r49,%r50},[childrentex,{%f2,%f4,%f6,%f8}];
	mov.s32 	%r51, %r47;
	mov.s32 	%r52, %r48;
	mov.s32 	%r53, %r49;
	mov.s32 	%r54, %r50;
	.loc	18	297	0
	mov.s32 	%r55, %r16;
	.loc	18	299	0
	mov.u32 	%r56, 65;
	setp.eq.s32 	%p10, %r41, %r56;
	@%p10 bra 	$Lt_1_258;
	mov.u32 	%r57, 67;
	setp.eq.s32 	%p11, %r41, %r57;
	@%p11 bra 	$Lt_1_770;
	mov.u32 	%r58, 71;
	setp.eq.s32 	%p12, %r41, %r58;
	@%p12 bra 	$Lt_1_1026;
	mov.u32 	%r59, 84;
	setp.eq.s32 	%p13, %r41, %r59;
	@%p13 bra 	$Lt_1_1282;
	bra.uni 	$Lt_1_1538;
$Lt_1_258:
	.loc	18	301	0
	mov.s32 	%r16, %r51;
	bra.uni 	$Lt_1_514;
$Lt_1_770:
	.loc	18	302	0
	mov.s32 	%r16, %r52;
	bra.uni 	$Lt_1_514;
$Lt_1_1026:
	.loc	18	303	0
	mov.s32 	%r16, %r53;
	bra.uni 	$Lt_1_514;
$Lt_1_1282:
	.loc	18	304	0
	mov.s32 	%r16, %r54;
	bra.uni 	$Lt_1_514;
$Lt_1_1538:
	.loc	18	305	0
	mov.u32 	%r16, 0;
$Lt_1_514:
	.loc	18	306	0
	mov.u32 	%r60, 0;
	setp.ne.u32 	%p14, %r16, %r60;
	@%p14 bra 	$Lt_1_42498;
	.loc	18	314	0
	st.local.u32 	[__cuda_local_var_38870_22_non_const_prev_20+0], %r55;
	mov.s32 	%r61, %r46;
	mov.s32 	%r62, %r44;
	.loc	18	260	0
	ld.param.s32 	%r9, [__cudaparm__Z17mummergpuRCKernelP10MatchCoordPcPKiS3_ii_min_match_len];
	.loc	18	314	0
	setp.ge.s32 	%p15, %r9, %r17;
	@%p15 bra 	$Lt_1_43010;
	.loc	18	36	0
	and.b32 	%r63, %r44, 31;
	shl.b32 	%r64, %r46, 5;
	add.s32 	%r65, %r63, %r64;
	shr.u32 	%r66, %r44, 5;
	shl.b32 	%r67, %r66, 17;
	add.s32 	%r68, %r65, %r67;
	st.global.u32 	[%rd13+0], %r68;
	.loc	18	37	0
	mov.s16 	%rh1, -32768;
	st.global.s16 	[%rd13+4], %rh1;
$Lt_1_43010:
	.loc	18	317	0
	sub.s32 	%r17, %r17, 1;
	.loc	18	320	0
	mov.s32 	%r18, 0;
	bra.uni 	$Lt_1_2306;
$Lt_1_42498:
	.loc	18	326	0
	cvt.u16.u32 	%r69, %r16;
	cvt.rn.f32.u32 	%f9, %r69;
	mov.f32 	%f10, %f9;
	shr.u32 	%r70, %r16, 16;
	cvt.rn.f32.u32 	%f11, %r70;
	mov.f32 	%f12, %f11;
	mov.f32 	%f13, 0f00000000;    	// 0
	mov.f32 	%f14, %f13;
	mov.f32 	%f15, 0f00000000;    	// 0
	mov.f32 	%f16, %f15;
	tex.2d.v4.u32.f32 {%r71,%r72,%r73,%r74},[nodetex,{%f10,%f12,%f14,%f16}];
	mov.s32 	%r75, %r71;
	mov.s32 	%r76, %r72;
	st.local.u32 	[__cuda_local_var_38869_16_non_const_node_32+0], %r75;
	st.local.u32 	[__cuda_local_var_38869_16_non_const_node_32+4], %r76;
	ld.local.s32 	%r77, [__cuda_local_var_38869_16_non_const_node_32+4];
	ld.local.s32 	%r78, [__cuda_local_var_38869_16_non_const_node_32+0];
	mov.u32 	%r79, 0;
	setp.eq.s32 	%p16, %r18, %r79;
	@%p16 bra 	$Lt_1_43778;
	sub.s32 	%r80, %r77, %r78;
	add.s32 	%r81, %r80, 1;
	setp.lt.s32 	%p17, %r18, %r81;
	@%p17 bra 	$Lt_1_44290;
	.loc	18	338	0
	add.s32 	%r82, %r77, 1;
	.loc	18	339	0
	add.s32 	%r83, %r80, %r17;
	add.s32 	%r17, %r83, 1;
	.loc	18	340	0
	sub.s32 	%r84, %r18, %r80;
	sub.s32 	%r18, %r84, 1;
	bra.uni 	$Lt_1_43522;
$Lt_1_44290:
	.loc	18	347	0
	add.s32 	%r17, %r17, %r18;
	.loc	18	348	0
	add.s32 	%r82, %r78, %r18;
	.loc	18	349	0
	mov.s32 	%r18, 0;
	bra.uni 	$Lt_1_43522;
$Lt_1_43778:
	.loc	18	355	0
	add.s32 	%r17, %r17, 1;
	.loc	18	356	0
	add.s32 	%r82, %r78, 1;
$Lt_1_43522:
	.loc	18	359	0
	sub.s32 	%r85, %r12, %r17;
	cvt.u64.s32 	%rd19, %r85;
	add.u64 	%rd20, %rd19, %rd15;
	ld.global.s8 	%r86, [%rd20+1];
	.loc	18	52	0
	mov.u32 	%r87, 65;
	setp.eq.s32 	%p18, %r86, %r87;
	@%p18 bra 	$Lt_1_5378;
	mov.u32 	%r88, 67;
	setp.eq.s32 	%p19, %r86, %r88;
	@%p19 bra 	$Lt_1_5634;
	mov.u32 	%r89, 71;
	setp.eq.s32 	%p20, %r86, %r89;
	@%p20 bra 	$Lt_1_5890;
	mov.u32 	%r90, 84;
	setp.eq.s32 	%p21, %r86, %r90;
	@%p21 bra 	$Lt_1_6146;
	mov.u32 	%r91, 113;
	setp.eq.s32 	%p22, %r86, %r91;
	@%p22 bra 	$Lt_1_6402;
	bra.uni 	$Lt_1_6658;
$Lt_1_5378:
	.loc	18	54	0
	mov.s32 	%r92, 84;
	bra.uni 	$LDWendi__Z2rcc_209_20;
$Lt_1_5634:
	.loc	18	55	0
	mov.s32 	%r92, 71;
	bra.uni 	$LDWendi__Z2rcc_209_20;
$Lt_1_5890:
	.loc	18	56	0
	mov.s32 	%r92, 67;
	bra.uni 	$LDWendi__Z2rcc_209_20;
$Lt_1_6146:
	.loc	18	57	0
	mov.s32 	%r92, 65;
	bra.uni 	$LDWendi__Z2rcc_209_20;
$Lt_1_6402:
	.loc	18	58	0
	mov.s32 	%r92, 0;
	bra.uni 	$LDWendi__Z2rcc_209_20;
$Lt_1_6658:
	.loc	18	59	0
	mov.s32 	%r92, %r86;
$LDWendi__Z2rcc_209_20:
	.loc	18	359	0
	mov.s32 	%r41, %r92;
	.loc	18	361	0
	mov.s32 	%r93, 0;
	setp.ne.s32 	%p23, %r92, %r93;
	setp.lt.s32 	%p24, %r77, %r82;
	@%p24 bra 	$Lt_1_46594;
	@!%p23 bra 	$Lt_1_46594;
$L_1_38914:
	.loc	18	47	0
	shr.s32 	%r94, %r82, 2;
	and.b32 	%r95, %r94, 65535;
	cvt.rn.f32.s32 	%f17, %r95;
	mov.f32 	%f18, %f17;
	and.b32 	%r96, %r82, 3;
	shr.s32 	%r97, %r82, 18;
	shl.b32 	%r98, %r97, 2;
	add.s32 	%r99, %r96, %r98;
	cvt.rn.f32.s32 	%f19, %r99;
	mov.f32 	%f20, %f19;
	mov.f32 	%f21, 0f00000000;    	// 0
	mov.f32 	%f22, %f21;
	mov.f32 	%f23, 0f00000000;    	// 0
	mov.f32 	%f24, %f23;
	tex.2d.v4.s32.f32 {%r100,%r101,%r102,%r103},[reftex,{%f18,%f20,%f22,%f24}];
	mov.s32 	%r104, %r100;
	.loc	18	363	0
	cvt.s8.s32 	%r105, %r104;
	setp.eq.s32 	%p25, %r41, %r105;
	@%p25 bra 	$Lt_1_44546;
	st.local.u32 	[__cuda_local_var_38870_22_non_const_prev_20+0], %r55;
	bra.uni 	$Lt_1_41730;
$Lt_1_44546:
	.loc	18	374	0
	add.s32 	%r17, %r17, 1;
	.loc	18	375	0
	add.s32 	%r82, %r82, 1;
	.loc	18	376	0
	sub.s32 	%r106, %r12, %r17;
	cvt.u64.s32 	%rd21, %r106;
	add.u64 	%rd22, %rd21, %rd15;
	ld.global.s8 	%r107, [%rd22+1];
	.loc	18	52	0
	mov.u32 	%r108, 65;
	setp.eq.s32 	%p26, %r107, %r108;
	@%p26 bra 	$Lt_1_3074;
	mov.u32 	%r109, 67;
	setp.eq.s32 	%p27, %r107, %r109;
	@%p27 bra 	$Lt_1_3330;
	mov.u32 	%r110, 71;
	setp.eq.s32 	%p28, %r107, %r110;
	@%p28 bra 	$Lt_1_3586;
	mov.u32 	%r111, 84;
	setp.eq.s32 	%p29, %r107, %r111;
	@%p29 bra 	$Lt_1_3842;
	mov.u32 	%r112, 113;
	setp.eq.s32 	%p30, %r107, %r112;
	@%p30 bra 	$Lt_1_4098;
	bra.uni 	$Lt_1_4354;
$Lt_1_3074:
	.loc	18	54	0
	mov.s32 	%r113, 84;
	bra.uni 	$LDWendi__Z2rcc_209_11;
$Lt_1_3330:
	.loc	18	55	0
	mov.s32 	%r113, 71;
	bra.uni 	$LDWendi__Z2rcc_209_11;
$Lt_1_3586:
	.loc	18	56	0
	mov.s32 	%r113, 67;
	bra.uni 	$LDWendi__Z2rcc_209_11;
$Lt_1_3842:
	.loc	18	57	0
	mov.s32 	%r113, 65;
	bra.uni 	$LDWendi__Z2rcc_209_11;
$Lt_1_4098:
	.loc	18	58	0
	mov.s32 	%r113, 0;
	bra.uni 	$LDWendi__Z2rcc_209_11;
$Lt_1_4354:
	.loc	18	59	0
	mov.s32 	%r113, %r107;
$LDWendi__Z2rcc_209_11:
	.loc	18	376	0
	mov.s32 	%r41, %r113;
	.loc	18	361	0
	setp.lt.s32 	%p31, %r77, %r82;
	@%p31 bra 	$Lt_1_47106;
	mov.s32 	%r114, 0;
	setp.ne.s32 	%p32, %r41, %r114;
	mov.pred 	%p23, %p32;
	mov.pred 	%p33, %p34;
	@%p32 bra 	$L_1_38914;
	bra.uni 	$Lt_1_46594;
$Lt_1_47106:
	mov.s32 	%r115, 0;
	setp.ne.s32 	%p23, %r41, %r115;
$Lt_1_46594:
$L_1_39170:
	.loc	18	376	0
	@%p23 bra 	$Lt_1_42242;
	st.local.u32 	[__cuda_local_var_38870_22_non_const_prev_20+0], %r55;
	bra.uni 	$Lt_1_41730;
$Lt_1_46338:
	ld.local.u32 	%r55, [__cuda_local_var_38870_22_non_const_prev_20+0];
	ld.local.s32 	%r78, [__cuda_local_var_38869_16_non_const_node_32+0];
	mov.s32 	%r82, 0;
$Lt_1_41730:
$Lt_1_2562:
	.loc	18	384	0
	sub.s32 	%r116, %r82, %r78;
	.loc	18	260	0
	ld.param.s32 	%r9, [__cudaparm__Z17mummergpuRCKernelP10MatchCoordPcPKiS3_ii_min_match_len];
	.loc	18	384	0
	setp.ge.s32 	%p35, %r9, %r17;
	@%p35 bra 	$Lt_1_45314;
	.loc	18	36	0
	mov.u32 	%r117, %r16;
	shr.u32 	%r118, %r117, 16;
	and.b32 	%r119, %r118, 31;
	shl.b32 	%r120, %r16, 16;
	shr.u32 	%r121, %r120, 16;
	shl.b32 	%r122, %r121, 5;
	add.s32 	%r123, %r119, %r122;
	shr.u32 	%r124, %r118, 5;
	shl.b32 	%r125, %r124, 17;
	add.s32 	%r126, %r123, %r125;
	st.global.u32 	[%rd13+0], %r126;
	.loc	18	37	0
	or.b32 	%r127, %r116, 32768;
	st.global.s16 	[%rd13+4], %r127;
$Lt_1_45314:
	.loc	18	387	0
	mov.s32 	%r18, %r116;
	.loc	18	388	0
	sub.s32 	%r128, %r17, %r116;
	sub.s32 	%r17, %r128, 1;
	shl.b32 	%r129, %r55, 16;
	shr.u32 	%r61, %r129, 16;
	mov.u32 	%r130, %r55;
	shr.u32 	%r62, %r130, 16;
$Lt_1_2306:
	.loc	18	392	0
	cvt.rn.f32.u32 	%f25, %r61;
	mov.f32 	%f26, %f25;
	cvt.rn.f32.u32 	%f27, %r62;
	mov.f32 	%f28, %f27;
	mov.f32 	%f29, 0f00000000;    	// 0
	mov.f32 	%f30, %f29;
	mov.f32 	%f31, 0f00000000;    	// 0
	mov.f32 	%f32, %f31;
	tex.2d.v4.u32.f32 {%r131,%r132,%r133,%r134},[nodetex,{%f26,%f28,%f30,%f32}];
	mov.s32 	%r135, %r131;
	mov.s32 	%r136, %r132;
	mov.s32 	%r137, %r134;
	st.local.u32 	[__cuda_local_var_38869_16_non_const_node_32+0], %r135;
	st.local.u32 	[__cuda_local_var_38869_16_non_const_node_32+4], %r136;
	.loc	18	393	0
	mov.s32 	%r16, %r137;
	.loc	18	263	0
	add.u64 	%rd13, %rd13, 8;
	sub.s32 	%r12, %r12, 1;
	setp.ne.s32 	%p36, %r15, %r12;
	@%p36 bra 	$Lt_1_40962;
$LBB86__Z17mummergpuRCKernelP10MatchCoordPcPKiS3_ii:
	.loc	18	401	0
	exit;
$LDWend__Z17mummergpuRCKernelP10MatchCoordPcPKiS3_ii:
	} // _Z17mummergpuRCKernelP10MatchCoordPcPKiS3_ii




// ===== COMPILED SASS (sm_100) =====

	.target	sm_100

	.elftype	@"ET_EXEC"


//--------------------- .note.nv.tkinfo           --------------------------
	.section	.note.nv.tkinfo,"",@"SHT_NOTE"
	.sectionflags	@"SHF_NOTE_NV_TKINFO"
	.tkinfo
        /*0018*/ 	.word	0x00000002
        /*0030*/ 	.string	""
        /*0030*/ 	.string	"ptxas"
        /*0030*/ 	.string	"Cuda compilation tools, release 13.0, V13.0.88"
        /*0030*/ 	.string	"Build cuda_13.0.r13.0/compiler.36424714_0"
        /*0030*/ 	.string	"-arch sm_100 "



//--------------------- .note.nv.cuinfo           --------------------------
	.section	.note.nv.cuinfo,"",@"SHT_NOTE"
	.sectionflags	@"SHF_NOTE_NV_CUINFO"
        /*0018*/ 	.short	0x0002
        /*001a*/ 	.short	0x000a
        /*001c*/ 	.short	0x0082
	.zero		2


//--------------------- .nv.info                  --------------------------
	.section	.nv.info,"",@"SHT_CUDA_INFO"
	.align	4


	//----- nvinfo : EIATTR_REGCOUNT
	.align		4
        /*0000*/ 	.byte	0x04, 0x2f
        /*0002*/ 	.short	(.L_1 - .L_0)
	.align		4
.L_0:
        /*0004*/ 	.word	index@(_Z15mummergpuKernelP10MatchCoordPcPKiS3_ii)
        /*0008*/ 	.word	0x0000001d


	//----- nvinfo : EIATTR_FRAME_SIZE
	.align		4
.L_1:
        /*000c*/ 	.byte	0x04, 0x11
        /*000e*/ 	.short	(.L_3 - .L_2)
	.align		4
.L_2:
        /*0010*/ 	.word	index@(_Z15mummergpuKernelP10MatchCoordPcPKiS3_ii)
        /*0014*/ 	.word	0x00000000


	//----- nvinfo : EIATTR_REGCOUNT
	.align		4
.L_3:
        /*0018*/ 	.byte	0x04, 0x2f
        /*001a*/ 	.short	(.L_5 - .L_4)
	.align		4
.L_4:
        /*001c*/ 	.word	index@(_Z17mummergpuRCKernelP10MatchCoordPcPKiS3_ii)
        /*0020*/ 	.word	0x00000016


	//----- nvinfo : EIATTR_FRAME_SIZE
	.align		4
.L_5:
        /*0024*/ 	.byte	0x04, 0x11
        /*0026*/ 	.short	(.L_7 - .L_6)
	.align		4
.L_6:
        /*0028*/ 	.word	index@(_Z17mummergpuRCKernelP10MatchCoordPcPKiS3_ii)
        /*002c*/ 	.word	0x00000000


	//----- nvinfo : EIATTR_MIN_STACK_SIZE
	.align		4
.L_7:
        /*0030*/ 	.byte	0x04, 0x12
        /*0032*/ 	.short	(.L_9 - .L_8)
	.align		4
.L_8:
        /*0034*/ 	.word	index@(_Z17mummergpuRCKernelP10MatchCoordPcPKiS3_ii)
        /*0038*/ 	.word	0x00000000


	//----- nvinfo : EIATTR_MIN_STACK_SIZE
	.align		4
.L_9:
        /*003c*/ 	.byte	0x04, 0x12
        /*003e*/ 	.short	(.L_11 - .L_10)
	.align		4
.L_10:
        /*0040*/ 	.word	index@(_Z15mummergpuKernelP10MatchCoordPcPKiS3_ii)
        /*0044*/ 	.word	0x00000000
.L_11:


//--------------------- .nv.compat                --------------------------
	.section	.nv.compat,"",@"SHT_CUDA_COMPAT_INFO"
	.align	4
        /*0000*/ 	.byte	0x02, 0x09, 0x00, 0x00, 0x02, 0x02, 0x02, 0x00, 0x02, 0x05, 0x05, 0x00, 0x03, 0x07, 0x01, 0x01
        /*0010*/ 	.byte	0x02, 0x03, 0x00, 0x00, 0x02, 0x06, 0x01, 0x00, 0x04, 0x0b, 0x08, 0x00, 0x09, 0x00, 0x00, 0x00
        /*0020*/ 	.byte	0x00, 0x00, 0x00, 0x00


//--------------------- .nv.info._Z17mummergpuRCKernelP10MatchCoordPcPKiS3_ii --------------------------
	.section	.nv.info._Z17mummergpuRCKernelP10MatchCoordPcPKiS3_ii,"",@"SHT_CUDA_INFO"
	.sectionflags	@""
	.align	4


	//----- nvinfo : EIATTR_CUDA_API_VERSION
	.align		4
        /*0000*/ 	.byte	0x04, 0x37
        /*0002*/ 	.short	(.L_13 - .L_12)
.L_12:
        /*0004*/ 	.word	0x00000082


	//----- nvinfo : EIATTR_KPARAM_INFO
	.align		4
.L_13:
        /*0008*/ 	.byte	0x04, 0x17
        /*000a*/ 	.short	(.L_15 - .L_14)
.L_14:
        /*000c*/ 	.word	0x00000000
        /*0010*/ 	.short	0x0005
        /*0012*/ 	.short	0x0024
        /*0014*/ 	.byte	0x00, 0xf0, 0x11, 0x00


	//----- nvinfo : EIATTR_KPARAM_INFO
	.align		4
.L_15:
        /*0018*/ 	.byte	0x04, 0x17
        /*001a*/ 	.short	(.L_17 - .L_16)
.L_16:
        /*001c*/ 	.word	0x00000000
        /*0020*/ 	.short	0x0004
        /*0022*/ 	.short	0x0020
        /*0024*/ 	.byte	0x00, 0xf0, 0x11, 0x00


	//----- nvinfo : EIATTR_KPARAM_INFO
	.align		4
.L_17:
        /*0028*/ 	.byte	0x04, 0x17
        /*002a*/ 	.short	(.L_19 - .L_18)
.L_18:
        /*002c*/ 	.word	0x00000000
        /*0030*/ 	.short	0x0003
        /*0032*/ 	.short	0x0018
        /*0034*/ 	.byte	0x00, 0xf0, 0x21, 0x00


	//----- nvinfo : EIATTR_KPARAM_INFO
	.align		4
.L_19:
        /*0038*/ 	.byte	0x04, 0x17
        /*003a*/ 	.short	(.L_21 - .L_20)
.L_20:
        /*003c*/ 	.word	0x00000000
        /*0040*/ 	.short	0x0002
        /*0042*/ 	.short	0x0010
        /*0044*/ 	.byte	0x00, 0xf0, 0x21, 0x00


	//----- nvinfo : EIATTR_KPARAM_INFO
	.align		4
.L_21:
        /*0048*/ 	.byte	0x04, 0x17
        /*004a*/ 	.short	(.L_23 - .L_22)
.L_22:
        /*004c*/ 	.word	0x00000000
        /*0050*/ 	.short	0x0001
        /*0052*/ 	.short	0x0008
        /*0054*/ 	.byte	0x00, 0xf0, 0x21, 0x00


	//----- nvinfo : EIATTR_KPARAM_INFO
	.align		4
.L_23:
        /*0058*/ 	.byte	0x04, 0x17
        /*005a*/ 	.short	(.L_25 - .L_24)
.L_24:
        /*005c*/ 	.word	0x00000000
        /*0060*/ 	.short	0x0000
        /*0062*/ 	.short	0x0000
        /*0064*/ 	.byte	0x00, 0xf0, 0x21, 0x00


	//----- nvinfo : EIATTR_SPARSE_MMA_MASK
	.align		4
.L_25:
        /*0068*/ 	.byte	0x03, 0x50
        /*006a*/ 	.short	0x0000


	//----- nvinfo : EIATTR_MAXREG_COUNT
	.align		4
        /*006c*/ 	.byte	0x03, 0x1b
        /*006e*/ 	.short	0x00ff


	//----- nvinfo : EIATTR_MERCURY_ISA_VERSION
	.align		4
        /*0070*/ 	.byte	0x03, 0x5f
        /*0072*/ 	.short	0x0101


	//----- nvinfo : EIATTR_VRC_CTA_INIT_COUNT
	.align		4
        /*0074*/ 	.byte	0x02, 0x4a
	.zero		1
	.zero		1


	//----- nvinfo : EIATTR_EXIT_INSTR_OFFSETS
	.align		4
        /*0078*/ 	.byte	0x04, 0x1c
        /*007a*/ 	.short	(.L_27 - .L_26)


	//   ....[0]....
.L_26:
        /*007c*/ 	.word	0x000000c0


	//   ....[1]....
        /*0080*/ 	.word	0x000001b0


	//   ....[2]....
        /*0084*/ 	.word	0x00000ff0


	//----- nvinfo : EIATTR_CRS_STACK_SIZE
	.align		4
.L_27:
        /*0088*/ 	.byte	0x04, 0x1e
        /*008a*/ 	.short	(.L_29 - .L_28)
.L_28:
        /*008c*/ 	.word	0x00000000


	//----- nvinfo : EIATTR_CBANK_PARAM_SIZE
	.align		4
.L_29:
        /*0090*/ 	.byte	0x03, 0x19
        /*0092*/ 	.short	0x0028


	//----- nvinfo : EIATTR_PARAM_CBANK
	.align		4
        /*0094*/ 	.byte	0x04, 0x0a
        /*0096*/ 	.short	(.L_31 - .L_30)
	.align		4
.L_30:
        /*0098*/ 	.word	index@(.nv.constant0._Z17mummergpuRCKernelP10MatchCoordPcPKiS3_ii)
        /*009c*/ 	.short	0x0380
        /*009e*/ 	.short	0x0028


	//----- nvinfo : EIATTR_SW_WAR
	.align		4
.L_31:
        /*00a0*/ 	.byte	0x04, 0x36
        /*00a2*/ 	.short	(.L_33 - .L_32)
.L_32:
        /*00a4*/ 	.word	0x00000008


	//----- nvinfo : EIATTR_BINDLESS_TEXTURE_BANK
	.align		4
.L_33:
        /*00a8*/ 	.byte	0x02, 0x15
	.zero		1
	.zero		1


	//----- nvinfo : EIATTR_BINDLESS_SURFACE_BANK
	.align		4
        /*00ac*/ 	.byte	0x02, 0x16
	.zero		1
	.zero		1


//--------------------- .nv.info._Z15mummergpuKernelP10MatchCoordPcPKiS3_ii --------------------------
	.section	.nv.info._Z15mummergpuKernelP10MatchCoordPcPKiS3_ii,"",@"SHT_CUDA_INFO"
	.sectionflags	@""
	.align	4


	//----- nvinfo : EIATTR_CUDA_API_VERSION
	.align		4
        /*0000*/ 	.byte	0x04, 0x37
        /*0002*/ 	.short	(.L_35 - .L_34)
.L_34:
        /*0004*/ 	.word	0x00000082


	//----- nvinfo : EIATTR_KPARAM_INFO
	.align		4
.L_35:
        /*0008*/ 	.byte	0x04, 0x17
        /*000a*/ 	.short	(.L_37 - .L_36)
.L_36:
        /*000c*/ 	.word	0x00000000
        /*0010*/ 	.short	0x0005
        /*0012*/ 	.short	0x0024
        /*0014*/ 	.byte	0x00, 0xf0, 0x11, 0x00


	//----- nvinfo : EIATTR_KPARAM_INFO
	.align		4
.L_37:
        /*0018*/ 	.byte	0x04, 0x17
        /*001a*/ 	.short	(.L_39 - .L_38)
.L_38:
        /*001c*/ 	.word	0x00000000
        /*0020*/ 	.short	0x0004
        /*0022*/ 	.short	0x0020
        /*0024*/ 	.byte	0x00, 0xf0, 0x11, 0x00


	//----- nvinfo : EIATTR_KPARAM_INFO
	.align		4
.L_39:
        /*0028*/ 	.byte	0x04, 0x17
        /*002a*/ 	.short	(.L_41 - .L_40)
.L_40:
        /*002c*/ 	.word	0x00000000
        /*0030*/ 	.short	0x0003
        /*0032*/ 	.short	0x0018
        /*0034*/ 	.byte	0x00, 0xf0, 0x21, 0x00


	//----- nvinfo : EIATTR_KPARAM_INFO
	.align		4
.L_41:
        /*0038*/ 	.byte	0x04, 0x17
        /*003a*/ 	.short	(.L_43 - .L_42)
.L_42:
        /*003c*/ 	.word	0x00000000
        /*0040*/ 	.short	0x0002
        /*0042*/ 	.short	0x0010
        /*0044*/ 	.byte	0x00, 0xf0, 0x21, 0x00


	//----- nvinfo : EIATTR_KPARAM_INFO
	.align		4
.L_43:
        /*0048*/ 	.byte	0x04, 0x17
        /*004a*/ 	.short	(.L_45 - .L_44)
.L_44:
        /*004c*/ 	.word	0x00000000
        /*0050*/ 	.short	0x0001
        /*0052*/ 	.short	0x0008
        /*0054*/ 	.byte	0x00, 0xf0, 0x21, 0x00


	//----- nvinfo : EIATTR_KPARAM_INFO
	.align		4
.L_45:
        /*0058*/ 	.byte	0x04, 0x17
        /*005a*/ 	.short	(.L_47 - .L_46)
.L_46:
        /*005c*/ 	.word	0x00000000
        /*0060*/ 	.short	0x0000
        /*0062*/ 	.short	0x0000
        /*0064*/ 	.byte	0x00, 0xf0, 0x21, 0x00


	//----- nvinfo : EIATTR_SPARSE_MMA_MASK
	.align		4
.L_47:
        /*0068*/ 	.byte	0x03, 0x50
        /*006a*/ 	.short	0x0000


	//----- nvinfo : EIATTR_MAXREG_COUNT
	.align		4
        /*006c*/ 	.byte	0x03, 0x1b
        /*006e*/ 	.short	0x00ff


	//----- nvinfo : EIATTR_MERCURY_ISA_VERSION
	.align		4
        /*0070*/ 	.byte	0x03, 0x5f
        /*0072*/ 	.short	0x0101


	//----- nvinfo : EIATTR_VRC_CTA_INIT_COUNT
	.align		4
        /*0074*/ 	.byte	0x02, 0x4a
	.zero		1
	.zero		1


	//----- nvinfo : EIATTR_EXIT_INSTR_OFFSETS
	.align		4
        /*0078*/ 	.byte	0x04, 0x1c
        /*007a*/ 	.short	(.L_49 - .L_48)


	//   ....[0]....
.L_48:
        /*007c*/ 	.word	0x000000c0


	//   ....[1]....
        /*0080*/ 	.word	0x000001c0


	//   ....[2]....
        /*0084*/ 	.word	0x00000cf0


	//----- nvinfo : EIATTR_CRS_STACK_SIZE
	.align		4
.L_49:
        /*0088*/ 	.byte	0x04, 0x1e
        /*008a*/ 	.short	(.L_51 - .L_50)
.L_50:
        /*008c*/ 	.word	0x00000000


	//----- nvinfo : EIATTR_CBANK_PARAM_SIZE
	.align		4
.L_51:
        /*0090*/ 	.byte	0x03, 0x19
        /*0092*/ 	.short	0x0028


	//----- nvinfo : EIATTR_PARAM_CBANK
	.align		4
        /*0094*/ 	.byte	0x04, 0x0a
        /*0096*/ 	.short	(.L_53 - .L_52)
	.align		4
.L_52:
        /*0098*/ 	.word	index@(.nv.constant0._Z15mummergpuKernelP10MatchCoordPcPKiS3_ii)
        /*009c*/ 	.short	0x0380
        /*009e*/ 	.short	0x0028


	//----- nvinfo : EIATTR_SW_WAR
	.align		4
.L_53:
        /*00a0*/ 	.byte	0x04, 0x36
        /*00a2*/ 	.short	(.L_55 - .L_54)
.L_54:
        /*00a4*/ 	.word	0x00000008


	//----- nvinfo : EIATTR_BINDLESS_TEXTURE_BANK
	.align		4
.L_55:
        /*00a8*/ 	.byte	0x02, 0x15
	.zero		1
	.zero		1


	//----- nvinfo : EIATTR_BINDLESS_SURFACE_BANK
	.align		4
        /*00ac*/ 	.byte	0x02, 0x16
	.zero		1
	.zero		1


//--------------------- .nv.callgraph             --------------------------
	.section	.nv.callgraph,"",@"SHT_CUDA_CALLGRAPH"
	.align	4
	.sectionentsize	8
	.align		4
        /*0000*/ 	.word	0x00000000
	.align		4
        /*0004*/ 	.word	0xffffffff
	.align		4
        /*0008*/ 	.word	0x00000000
	.align		4
        /*000c*/ 	.word	0xfffffffe
	.align		4
        /*0010*/ 	.word	0x00000000
	.align		4
        /*0014*/ 	.word	0xfffffffd
	.align		4
        /*0018*/ 	.word	0x00000000
	.align		4
        /*001c*/ 	.word	0xfffffffc


//--------------------- .nv.constant0._Z17mummergpuRCKernelP10MatchCoordPcPKiS3_ii --------------------------
	.section	.nv.constant0._Z17mummergpuRCKernelP10MatchCoordPcPKiS3_ii,"a",@progbits
	.sectionflags	@""
	.align	4
.nv.constant0._Z17mummergpuRCKernelP10MatchCoordPcPKiS3_ii:
	.zero		944
	.align		4
        /*03b0*/ 	.word	[20@lo(0x0)=childrentex]
	.align		4
        /*03b4*/ 	.word	[20@lo(0x0)=nodetex]
	.align		4
        /*03b8*/ 	.word	[20@lo(0x0)=reftex]


//--------------------- .nv.constant0._Z15mummergpuKernelP10MatchCoordPcPKiS3_ii --------------------------
	.section	.nv.constant0._Z15mummergpuKernelP10MatchCoordPcPKiS3_ii,"a",@progbits
	.sectionflags	@""
	.align	4
.nv.constant0._Z15mummergpuKernelP10MatchCoordPcPKiS3_ii:
	.zero		944
	.align		4
        /*03b0*/ 	.word	[20@lo(0x0)=childrentex]
	.align		4
        /*03b4*/ 	.word	[20@lo(0x0)=nodetex]
	.align		4
        /*03b8*/ 	.word	[20@lo(0x0)=reftex]


//--------------------- .text._Z17mummergpuRCKernelP10MatchCoordPcPKiS3_ii --------------------------
	.section	.text._Z17mummergpuRCKernelP10MatchCoordPcPKiS3_ii,"ax",@progbits
	.align	128
.text._Z17mummergpuRCKernelP10MatchCoordPcPKiS3_ii:
        .type           _Z17mummergpuRCKernelP10MatchCoordPcPKiS3_ii,@function
        .size           _Z17mummergpuRCKernelP10MatchCoordPcPKiS3_ii,(.L_x_64 - _Z17mummergpuRCKernelP10MatchCoordPcPKiS3_ii)
        .other          _Z17mummergpuRCKernelP10MatchCoordPcPKiS3_ii,@"STO_CUDA_ENTRY STV_DEFAULT"
_Z17mummergpuRCKernelP10MatchCoordPcPKiS3_ii:
[----:B------:R-:W-:Y:S01]  /*0000*/  LDC R1, c[0x0][0x37c] ;  /* 0x0000df00ff017b82 */ /* 0x000fe20000000800 */
[----:B------:R-:W0:Y:S07]  /*0010*/  S2R R2, SR_TID.X ;  /* 0x0000000000027919 */ /* 0x000e2e0000002100 */
[----:B------:R-:W1:Y:S01]  /*0020*/  S2UR UR4, SR_CTAID.X ;  /* 0x00000000000479c3 */ /* 0x000e620000002500 */
[----:B------:R-:W2:Y:S07]  /*0030*/  LDCU UR5, c[0x0][0x3a0] ;  /* 0x00007400ff0577ac */ /* 0x000eae0008000800 */
[----:B------:R-:W3:Y:S01]  /*0040*/  LDC R0, c[0x0][0x360] ;  /* 0x0000d800ff007b82 */ /* 0x000ee20000000800 */
[----:B-1----:R-:W-:-:S04]  /*0050*/  ULOP3.LUT UR4, UR4, 0xffff, URZ, 0xc0, !UPT ;  /* 0x0000ffff04047892 */ /* 0x002fc8000f8ec0ff */
[----:B------:R-:W-:Y:S01]  /*0060*/  UPRMT UR4, UR4, 0x7210, URZ ;  /* 0x0000721004047896 */ /* 0x000fe200080000ff */
[----:B0-----:R-:W-:Y:S02]  /*0070*/  LOP3.LUT R2, R2, 0xffff, RZ, 0xc0, !PT ;  /* 0x0000ffff02027812 */ /* 0x001fe400078ec0ff */
[----:B---3--:R-:W-:-:S04]  /*0080*/  LOP3.LUT R0, R0, 0xffff, RZ, 0xc0, !PT ;  /* 0x0000ffff00007812 */ /* 0x008fc800078ec0ff */
[----:B------:R-:W-:-:S05]  /*0090*/  PRMT R9, R0, 0x7210, RZ ;  /* 0x0000721000097816 */ /* 0x000fca00000000ff */
[----:B------:R-:W-:-:S05]  /*00a0*/  IMAD R9, R9, UR4, R2 ;  /* 0x0000000409097c24 */ /* 0x000fca000f8e0202 */
[----:B--2---:R-:W-:-:S13]  /*00b0*/  ISETP.GE.AND P0, PT, R9, UR5, PT ;  /* 0x0000000509007c0c */ /* 0x004fda000bf06270 */
[----:B------:R-:W-:Y:S05]  /*00c0*/  @P0 EXIT ;  /* 0x000000000000094d */ /* 0x000fea0003800000 */
[----:B------:R-:W0:Y:S01]  /*00d0*/  LDC.64 R2, c[0x0][0x398] ;  /* 0x0000e600ff027b82 */ /* 0x000e220000000a00 */
[----:B------:R-:W1:Y:S01]  /*00e0*/  LDCU.64 UR8, c[0x0][0x358] ;  /* 0x00006b00ff0877ac */ /* 0x000e620008000a00 */
[----:B------:R-:W2:Y:S06]  /*00f0*/  LDCU UR6, c[0x0][0x3a4] ;  /* 0x00007480ff0677ac */ /* 0x000eac0008000800 */
[----:B------:R-:W3:Y:S08]  /*0100*/  LDC.64 R4, c[0x0][0x390] ;  /* 0x0000e400ff047b82 */ /* 0x000ef00000000a00 */
[----:B------:R-:W2:Y:S01]  /*0110*/  LDC.64 R6, c[0x0][0x380] ;  /* 0x0000e000ff067b82 */ /* 0x000ea20000000a00 */
[----:B0-----:R-:W-:-:S05]  /*0120*/  IMAD.WIDE R2, R9, 0x4, R2 ;  /* 0x0000000409027825 */ /* 0x001fca00078e0202 */
[----:B-1----:R-:W2:Y:S01]  /*0130*/  LDG.E R8, desc[UR8][R2.64] ;  /* 0x0000000802087981 */ /* 0x002ea2000c1e1900 */
[----:B---3--:R-:W-:-:S05]  /*0140*/  IMAD.WIDE R4, R9, 0x4, R4 ;  /* 0x0000000409047825 */ /* 0x008fca00078e0204 */
[----:B------:R0:W4:Y:S01]  /*0150*/  LDG.E R11, desc[UR8][R4.64] ;  /* 0x00000008040b7981 */ /* 0x000122000c1e1900 */
[----:B--2---:R-:W-:Y:S01]  /*0160*/  UIADD3 UR4, UPT, UPT, UR6, 0x1, URZ ;  /* 0x0000000106047890 */ /* 0x004fe2000fffe0ff */
[----:B------:R-:W-:-:S03]  /*0170*/  PRMT R0, R9, 0x7210, RZ ;  /* 0x0000721009007816 */ /* 0x000fc600000000ff */
[----:B------:R-:W-:-:S06]  /*0180*/  UPRMT UR4, UR4, 0x7210, URZ ;  /* 0x0000721004047896 */ /* 0x000fcc00080000ff */
[----:B------:R-:W-:Y:S01]  /*0190*/  IMAD R0, R0, UR4, RZ ;  /* 0x0000000400007c24 */ /* 0x000fe2000f8e02ff */
[----:B------:R-:W-:-:S13]  /*01a0*/  ISETP.GE.AND P0, PT, R8, UR6, PT ;  /* 0x0000000608007c0c */ /* 0x000fda000bf06270 */
[----:B0-----:R-:W-:Y:S05]  /*01b0*/  @!P0 EXIT ;  /* 0x000000000000894d */ /* 0x001fea0003800000 */
[----:B------:R-:W0:Y:S01]  /*01c0*/  LDCU.64 UR4, c[0x0][0x388] ;  /* 0x00007100ff0477ac */ /* 0x000e220008000a00 */
[----:B----4-:R-:W-:Y:S01]  /*01d0*/  IMAD.WIDE R2, R11, 0x8, R6 ;  /* 0x000000080b027825 */ /* 0x010fe200078e0206 */
[----:B------:R-:W-:-:S03]  /*01e0*/  UIADD3 UR6, UPT, UPT, UR6, -0x1, URZ ;  /* 0xffffffff06067890 */ /* 0x000fc6000fffe0ff */
[----:B------:R-:W-:-:S04]  /*01f0*/  IMAD.WIDE.U32 R4, R0, 0x8, RZ ;  /* 0x0000000800047825 */ /* 0x000fc800078e00ff */
[----:B------:R-:W-:Y:S01]  /*0200*/  IMAD.MOV.U32 R7, RZ, RZ, R8 ;  /* 0x000000ffff077224 */ /* 0x000fe200078e0008 */
[----:B------:R-:W-:Y:S02]  /*0210*/  IADD3 R10, P0, PT, R2, -R4, RZ ;  /* 0x80000004020a7210 */ /* 0x000fe40007f1e0ff */
[----:B------:R-:W-:-:S03]  /*0220*/  CS2R R8, SRZ ;  /* 0x0000000000087805 */ /* 0x000fc6000001ff00 */
[----:B------:R-:W-:Y:S01]  /*0230*/  IMAD.X R2, R3, 0x1, ~R5, P0 ;  /* 0x0000000103027824 */ /* 0x000fe200000e0e05 */
[----:B0-----:R-:W-:-:S04]  /*0240*/  IADD3 R0, P1, PT, R11, UR4, RZ ;  /* 0x000000040b007c10 */ /* 0x001fc8000ff3e0ff */
[----:B------:R-:W-:Y:S01]  /*0250*/  LEA.HI.X.SX32 R6, R11, UR5, 0x1, P1 ;  /* 0x000000050b067c11 */ /* 0x000fe200088f0eff */
[----:B------:R-:W-:-:S08]  /*0260*/  IMAD.MOV.U32 R11, RZ, RZ, R2 ;  /* 0x000000ffff0b7224 */ /* 0x000fd000078e0002 */
.L_x_38:
[----:B-----5:R-:W-:-:S04]  /*0270*/  ISETP.EQ.U32.AND P0, PT, R3, RZ, PT ;  /* 0x000000ff0300720c */ /* 0x020fc80003f02070 */
[----:B------:R-:W-:-:S13]  /*0280*/  ISETP.LE.OR P0, PT, R8, RZ, P0 ;  /* 0x000000ff0800720c */ /* 0x000fda0000703670 */
[----:B------:R-:W-:-:S04]  /*0290*/  @P0 IMAD.MOV.U32 R8, RZ, RZ, 0x1 ;  /* 0x00000001ff080424 */ /* 0x000fc800078e00ff */
[----:B------:R-:W-:-:S05]  /*02a0*/  IMAD.IADD R5, R7, 0x1, -R8 ;  /* 0x0000000107057824 */ /* 0x000fca00078e0a08 */
[----:B------:R-:W-:-:S04]  /*02b0*/  IADD3 R4, P1, PT, R5, R0, RZ ;  /* 0x0000000005047210 */ /* 0x000fc80007f3e0ff */
[----:B------:R-:W-:-:S05]  /*02c0*/  LEA.HI.X.SX32 R5, R5, R6, 0x1, P1 ;  /* 0x0000000605057211 */ /* 0x000fca00008f0eff */
[----:B------:R0:W2:Y:S01]  /*02d0*/  LDG.E.S8 R13, desc[UR8][R4.64+0x1] ;  /* 0x00000108040d7981 */ /* 0x0000a2000c1e1300 */
[----:B------:R-:W-:Y:S01]  /*02e0*/  BSSY.RECONVERGENT B0, `(.L_x_0) ;  /* 0x0000018000007945 */ /* 0x000fe20003800200 */
[----:B------:R-:W-:Y:S02]  /*02f0*/  @P0 IMAD.MOV.U32 R9, RZ, RZ, RZ ;  /* 0x000000ffff090224 */ /* 0x000fe400078e00ff */
[----:B------:R-:W-:Y:S02]  /*0300*/  @P0 IMAD.MOV.U32 R3, RZ, RZ, 0x10000 ;  /* 0x00010000ff030424 */ /* 0x000fe400078e00ff */
[----:B0-----:R-:W-:Y:S02]  /*0310*/  IMAD.MOV.U32 R4, RZ, RZ, R10 ;  /* 0x000000ffff047224 */ /* 0x001fe400078e000a */
[----:B------:R-:W-:Y:S01]  /*0320*/  IMAD.MOV.U32 R5, RZ, RZ, R11 ;  /* 0x000000ffff057224 */ /* 0x000fe200078e000b */
[----:B--2---:R-:W-:-:S13]  /*0330*/  ISETP.NE.AND P1, PT, R13, 0x41, PT ;  /* 0x000000410d00780c */ /* 0x004fda0003f25270 */
[----:B------:R-:W-:Y:S05]  /*0340*/  @!P1 BRA `(.L_x_1) ;  /* 0x0000000000409947 */ /* 0x000fea0003800000 */
[----:B------:R-:W-:-:S13]  /*0350*/  ISETP.NE.AND P0, PT, R13, 0x43, PT ;  /* 0x000000430d00780c */ /* 0x000fda0003f05270 */
[----:B------:R-:W-:Y:S05]  /*0360*/  @!P0 BRA `(.L_x_2) ;  /* 0x0000000000308947 */ /* 0x000fea0003800000 */
[----:B------:R-:W-:-:S13]  /*0370*/  ISETP.NE.AND P0, PT, R13, 0x47, PT ;  /* 0x000000470d00780c */ /* 0x000fda0003f05270 */
[----:B------:R-:W-:Y:S05]  /*0380*/  @!P0 BRA `(.L_x_3) ;  /* 0x0000000000208947 */ /* 0x000fea0003800000 */
[----:B------:R-:W-:-:S13]  /*0390*/  ISETP.NE.AND P0, PT, R13, 0x54, PT ;  /* 0x000000540d00780c */ /* 0x000fda0003f05270 */
[----:B------:R-:W-:Y:S05]  /*03a0*/  @!P0 BRA `(.L_x_4) ;  /* 0x0000000000108947 */ /* 0x000fea0003800000 */
[----:B------:R-:W-:-:S13]  /*03b0*/  ISETP.NE.AND P0, PT, R13, 0x71, PT ;  /* 0x000000710d00780c */ /* 0x000fda0003f05270 */
[----:B------:R-:W-:Y:S02]  /*03c0*/  @P0 IMAD.MOV.U32 R10, RZ, RZ, R13 ;  /* 0x000000ffff0a0224 */ /* 0x000fe400078e000d */
[----:B------:R-:W-:Y:S01]  /*03d0*/  @!P0 IMAD.MOV.U32 R10, RZ, RZ, RZ ;  /* 0x000000ffff0a8224 */ /* 0x000fe200078e00ff */
[----:B------:R-:W-:Y:S06]  /*03e0*/  BRA `(.L_x_5) ;  /* 0x00000000001c7947 */ /* 0x000fec0003800000 */
.L_x_4:
[----:B------:R-:W-:Y:S01]  /*03f0*/  IMAD.MOV.U32 R10, RZ, RZ, 0x41 ;  /* 0x00000041ff0a7424 */ /* 0x000fe200078e00ff */
[----:B------:R-:W-:Y:S06]  /*0400*/  BRA `(.L_x_5) ;  /* 0x0000000000147947 */ /* 0x000fec0003800000 */
.L_x_3:
[----:B------:R-:W-:Y:S01]  /*0410*/  IMAD.MOV.U32 R10, RZ, RZ, 0x43 ;  /* 0x00000043ff0a7424 */ /* 0x000fe200078e00ff */
[----:B------:R-:W-:Y:S06]  /*0420*/  BRA `(.L_x_5) ;  /* 0x00000000000c7947 */ /* 0x000fec0003800000 */
.L_x_2:
[----:B------:R-:W-:Y:S01]  /*0430*/  IMAD.MOV.U32 R10, RZ, RZ, 0x47 ;  /* 0x00000047ff0a7424 */ /* 0x000fe200078e00ff */
[----:B------:R-:W-:Y:S06]  /*0440*/  BRA `(.L_x_5) ;  /* 0x0000000000047947 */ /* 0x000fec0003800000 */
.L_x_1:
[----:B------:R-:W-:-:S07]  /*0450*/  IMAD.MOV.U32 R10, RZ, RZ, 0x54 ;  /* 0x00000054ff0a7424 */ /* 0x000fce00078e00ff */
.L_x_5:
[----:B------:R-:W-:Y:S05]  /*0460*/  BSYNC.RECONVERGENT B0 ;  /* 0x0000000000007941 */ /* 0x000fea0003800200 */
.L_x_0:
[----:B------:R-:W-:Y:S01]  /*0470*/  ISETP.NE.AND P0, PT, R10, RZ, PT ;  /* 0x000000ff0a00720c */ /* 0x000fe20003f05270 */
[----:B------:R-:W-:-:S12]  /*0480*/  BSSY.RECONVERGENT B0, `(.L_x_6) ;  /* 0x00000ab000007945 */ /* 0x000fd80003800200 */
[----:B------:R-:W-:Y:S05]  /*0490*/  @!P0 BRA `(.L_x_7) ;  /* 0x0000000800488947 */ /* 0x000fea0003800000 */
[----:B------:R-:W-:-:S07]  /*04a0*/  IMAD.MOV.U32 R2, RZ, RZ, R10 ;  /* 0x000000ffff027224 */ /* 0x000fce00078e000a */
.L_x_34:
[----:B------:R-:W0:Y:S01]  /*04b0*/  LDCU UR4, c[0x0][0x3b0] ;  /* 0x00007600ff0477ac */ /* 0x000e220008000800 */
[----:B------:R-:W-:Y:S01]  /*04c0*/  IMAD.U32 R10, R3, 0x10000, RZ ;  /* 0x00010000030a7824 */ /* 0x000fe200078e00ff */
[----:B------:R-:W-:Y:S01]  /*04d0*/  SHF.R.U32.HI R17, RZ, 0x10, R3 ;  /* 0x00000010ff117819 */ /* 0x000fe20000011603 */
[----:B------:R-:W-:Y:S01]  /*04e0*/  IMAD.MOV.U32 R16, RZ, RZ, -0x3e000000 ;  /* 0xc2000000ff107424 */ /* 0x000fe200078e00ff */
[----:B------:R-:W-:Y:S02]  /*04f0*/  UMOV UR5, URZ ;  /* 0x000000ff00057c82 */ /* 0x000fe40008000000 */
[----:B------:R-:W-:Y:S02]  /*0500*/  SHF.R.U32.HI R19, RZ, 0x10, R10 ;  /* 0x00000010ff137819 */ /* 0x000fe4000001160a */
[----:B------:R-:W-:Y:S02]  /*0510*/  I2FP.F32.U32 R11, R17 ;  /* 0x00000011000b7245 */ /* 0x000fe40000201000 */
[----:B------:R-:W-:-:S06]  /*0520*/  I2FP.F32.U32 R10, R19 ;  /* 0x00000013000a7245 */ /* 0x000fcc0000201000 */
[----:B0-----:R0:W5:Y:S01]  /*0530*/  TEX.LL R14, R10, R10, R16, UR4, 2D ;  /* 0x28ff04100a0a7f60 */ /* 0x00116200089e0f0e */
[----:B------:R-:W-:Y:S01]  /*0540*/  ISETP.NE.AND P0, PT, R2, 0x41, PT ;  /* 0x000000410200780c */ /* 0x000fe20003f05270 */
[----:B------:R-:W-:Y:S01]  /*0550*/  BSSY.RECONVERGENT B1, `(.L_x_8) ;  /* 0x0000012000017945 */ /* 0x000fe20003800200 */
[--C-:B------:R-:W-:Y:S02]  /*0560*/  IMAD.MOV.U32 R13, RZ, RZ, R3.reuse ;  /* 0x000000ffff0d7224 */ /* 0x100fe400078e0003 */
[----:B------:R-:W-:Y:S02]  /*0570*/  IMAD.MOV.U32 R12, RZ, RZ, R3 ;  /* 0x000000ffff0c7224 */ /* 0x000fe400078e0003 */
[----:B------:R-:W-:-:S07]  /*0580*/  IMAD.MOV.U32 R18, RZ, RZ, R8 ;  /* 0x000000ffff127224 */ /* 0x000fce00078e0008 */
[----:B0-----:R-:W-:Y:S05]  /*0590*/  @!P0 BRA `(.L_x_9) ;  /* 0x0000000000308947 */ /* 0x001fea0003800000 */
[----:B------:R-:W-:-:S13]  /*05a0*/  ISETP.NE.AND P0, PT, R2, 0x43, PT ;  /* 0x000000430200780c */ /* 0x000fda0003f05270 */
[----:B------:R-:W-:Y:S05]  /*05b0*/  @!P0 BRA `(.L_x_10) ;  /* 0x0000000000208947 */ /* 0x000fea0003800000 */
[----:B------:R-:W-:-:S13]  /*05c0*/  ISETP.NE.AND P0, PT, R2, 0x47, PT ;  /* 0x000000470200780c */ /* 0x000fda0003f05270 */
[----:B------:R-:W-:Y:S05]  /*05d0*/  @!P0 BRA `(.L_x_11) ;  /* 0x0000000000108947 */ /* 0x000fea0003800000 */
[----:B------:R-:W-:-:S13]  /*05e0*/  ISETP.NE.AND P0, PT, R2, 0x54, PT ;  /* 0x000000540200780c */ /* 0x000fda0003f05270 */
[----:B------:R-:W-:Y:S02]  /*05f0*/  @P0 IMAD.MOV.U32 R3, RZ, RZ, RZ ;  /* 0x000000ffff030224 */ /* 0x000fe400078e00ff */
[----:B-----5:R-:W-:Y:S01]  /*0600*/  @!P0 IMAD.MOV.U32 R3, RZ, RZ, R15 ;  /* 0x000000ffff038224 */ /* 0x020fe200078e000f */
[----:B------:R-:W-:Y:S06]  /*0610*/  BRA `(.L_x_12) ;  /* 0x0000000000147947 */ /* 0x000fec0003800000 */
.L_x_11:
[----:B-----5:R-:W-:Y:S01]  /*0620*/  IMAD.MOV.U32 R3, RZ, RZ, R14 ;  /* 0x000000ffff037224 */ /* 0x020fe200078e000e */
[----:B------:R-:W-:Y:S06]  /*0630*/  BRA `(.L_x_12) ;  /* 0x00000000000c7947 */ /* 0x000fec0003800000 */
.L_x_10:
[----:B-----5:R-:W-:Y:S01]  /*0640*/  IMAD.MOV.U32 R3, RZ, RZ, R11 ;  /* 0x000000ffff037224 */ /* 0x020fe200078e000b */
[----:B------:R-:W-:Y:S06]  /*0650*/  BRA `(.L_x_12) ;  /* 0x0000000000047947 */ /* 0x000fec0003800000 */
.L_x_9:
[----:B-----5:R-:W-:-:S07]  /*0660*/  IMAD.MOV.U32 R3, RZ, RZ, R10 ;  /* 0x000000ffff037224 */ /* 0x020fce00078e000a */
.L_x_12:
[----:B------:R-:W-:Y:S05]  /*0670*/  BSYNC.RECONVERGENT B1 ;  /* 0x0000000000017941 */ /* 0x000fea0003800200 */
.L_x_8:
[----:B------:R-:W-:-:S13]  /*0680*/  ISETP.NE.U32.AND P0, PT, R3, RZ, PT ;  /* 0x000000ff0300720c */ /* 0x000fda0003f05070 */
[----:B------:R-:W-:Y:S05]  /*0690*/  @!P0 BRA `(.L_x_13) ;  /* 0x0000000400908947 */ /* 0x000fea0003800000 */
[----:B------:R-:W0:Y:S01]  /*06a0*/  LDCU UR4, c[0x0][0x3b4] ;  /* 0x00007680ff0477ac */ /* 0x000e220008000800 */
[----:B------:R-:W0:Y:S01]  /*06b0*/  I2F.U16 R10, R3 ;  /* 0x00000003000a7306 */ /* 0x000e220000101000 */
[----:B------:R-:W-:Y:S01]  /*06c0*/  SHF.R.U32.HI R11, RZ, 0x10, R3 ;  /* 0x00000010ff0b7819 */ /* 0x000fe20000011603 */
[----:B------:R-:W-:-:S03]  /*06d0*/  UMOV UR5, URZ ;  /* 0x000000ff00057c82 */ /* 0x000fc60008000000 */
[----:B------:R-:W-:-:S06]  /*06e0*/  I2FP.F32.U32 R11, R11 ;  /* 0x0000000b000b7245 */ /* 0x000fcc0000201000 */
[----:B0-----:R0:W5:Y:S01]  /*06f0*/  TEX.LL RZ, R10, R10, R16, UR4, 2D, 0x3 ;  /* 0x28ff04100a0a7f60 */ /* 0x00116200089e03ff */
[----:B------:R-:W-:Y:S01]  /*0700*/  ISETP.NE.AND P0, PT, R9, RZ, PT ;  /* 0x000000ff0900720c */ /* 0x000fe20003f05270 */
[----:B------:R-:W-:-:S12]  /*0710*/  BSSY.RECONVERGENT B1, `(.L_x_14) ;  /* 0x000000e000017945 */ /* 0x000fd80003800200 */
[----:B0-----:R-:W-:Y:S05]  /*0720*/  @!P0 BRA `(.L_x_15) ;  /* 0x0000000000288947 */ /* 0x001fea0003800000 */
[----:B-----5:R-:W-:-:S04]  /*0730*/  IMAD.IADD R13, R11, 0x1, -R10 ;  /* 0x000000010b0d7824 */ /* 0x020fc800078e0a0a */
[----:B------:R-:W-:-:S05]  /*0740*/  VIADD R2, R13, 0x1 ;  /* 0x000000010d027836 */ /* 0x000fca0000000000 */
[----:B------:R-:W-:-:S13]  /*0750*/  ISETP.GE.AND P0, PT, R9, R2, PT ;  /* 0x000000020900720c */ /* 0x000fda0003f06270 */
[----:B------:R-:W-:Y:S01]  /*0760*/  @P0 IADD3 R9, PT, PT, R9, -0x1, -R13 ;  /* 0xffffffff09090810 */ /* 0x000fe20007ffe80d */
[----:B------:R-:W-:Y:S01]  /*0770*/  @P0 VIADD R14, R11, 0x1 ;  /* 0x000000010b0e0836 */ /* 0x000fe20000000000 */
[----:B------:R-:W-:-:S03]  /*0780*/  @P0 IADD3 R8, PT, PT, R13, 0x1, R8 ;  /* 0x000000010d080810 */ /* 0x000fc60007ffe008 */
[C---:B------:R-:W-:Y:S02]  /*0790*/  @!P0 IMAD.IADD R8, R9.reuse, 0x1, R18 ;  /* 0x0000000109088824 */ /* 0x040fe400078e0212 */
[----:B------:R-:W-:Y:S02]  /*07a0*/  @!P0 IMAD.IADD R14, R9, 0x1, R10 ;  /* 0x00000001090e8824 */ /* 0x000fe400078e020a */
[----:B------:R-:W-:Y:S01]  /*07b0*/  @!P0 IMAD.MOV.U32 R9, RZ, RZ, RZ ;  /* 0x000000ffff098224 */ /* 0x000fe200078e00ff */
[----:B------:R-:W-:Y:S06]  /*07c0*/  BRA `(.L_x_16) ;  /* 0x0000000000087947 */ /* 0x000fec0003800000 */
.L_x_15:
[----:B------:R-:W-:Y:S02]  /*07d0*/  VIADD R8, R8, 0x1 ;  /* 0x0000000108087836 */ /* 0x000fe40000000000 */
[----:B-----5:R-:W-:-:S07]  /*07e0*/  VIADD R14, R10, 0x1 ;  /* 0x000000010a0e7836 */ /* 0x020fce0000000000 */
.L_x_16:
[----:B------:R-:W-:Y:S05]  /*07f0*/  BSYNC.RECONVERGENT B1 ;  /* 0x0000000000017941 */ /* 0x000fea0003800200 */
.L_x_14:
[----:B------:R-:W-:-:S05]  /*0800*/  IMAD.IADD R13, R7, 0x1, -R8 ;  /* 0x00000001070d7824 */ /* 0x000fca00078e0a08 */
[----:B------:R-:W-:-:S04]  /*0810*/  IADD3 R16, P0, PT, R13, R0, RZ ;  /* 0x000000000d107210 */ /* 0x000fc80007f1e0ff */
[----:B------:R-:W-:-:S05]  /*0820*/  LEA.HI.X.SX32 R17, R13, R6, 0x1, P0 ;  /* 0x000000060d117211 */ /* 0x000fca00000f0eff */
[----:B------:R-:W2:Y:S01]  /*0830*/  LDG.E.S8 R2, desc[UR8][R16.64+0x1] ;  /* 0x0000010810027981 */ /* 0x000ea2000c1e1300 */
[----:B------:R-:W-:Y:S01]  /*0840*/  BSSY.RECONVERGENT B1, `(.L_x_17) ;  /* 0x0000013000017945 */ /* 0x000fe20003800200 */
        /* <DEDUP_REMOVED lines=9> */
[----:B------:R-:W-:Y:S01]  /*08e0*/  @!P0 IMAD.MOV.U32 R2, RZ, RZ, RZ ;  /* 0x000000ffff028224 */ /* 0x000fe200078e00ff */
[----:B------:R-:W-:Y:S06]  /*08f0*/  BRA `(.L_x_22) ;  /* 0x00000000001c7947 */ /* 0x000fec0003800000 */
.L_x_21:
[----:B------:R-:W-:Y:S01]  /*0900*/  IMAD.MOV.U32 R2, RZ, RZ, 0x41 ;  /* 0x00000041ff027424 */ /* 0x000fe200078e00ff */
[----:B------:R-:W-:Y:S06]  /*0910*/  BRA `(.L_x_22) ;  /* 0x0000000000147947 */ /* 0x000fec0003800000 */
.L_x_20:
[----:B------:R-:W-:Y:S01]  /*0920*/  IMAD.MOV.U32 R2, RZ, RZ, 0x43 ;  /* 0x00000043ff027424 */ /* 0x000fe200078e00ff */
[----:B------:R-:W-:Y:S06]  /*0930*/  BRA `(.L_x_22) ;  /* 0x00000000000c7947 */ /* 0x000fec0003800000 */
.L_x_19:
[----:B------:R-:W-:Y:S01]  /*0940*/  IMAD.MOV.U32 R2, RZ, RZ, 0x47 ;  /* 0x00000047ff027424 */ /* 0x000fe200078e00ff */
[----:B------:R-:W-:Y:S06]  /*0950*/  BRA `(.L_x_22) ;  /* 0x0000000000047947 */ /* 0x000fec0003800000 */
.L_x_18:
[----:B------:R-:W-:-:S07]  /*0960*/  IMAD.MOV.U32 R2, RZ, RZ, 0x54 ;  /* 0x00000054ff027424 */ /* 0x000fce00078e00ff */
.L_x_22:
[----:B------:R-:W-:Y:S05]  /*0970*/  BSYNC.RECONVERGENT B1 ;  /* 0x0000000000017941 */ /* 0x000fea0003800200 */
.L_x_17:
[----:B------:R-:W-:Y:S01]  /*0980*/  ISETP.NE.AND P0, PT, R2, RZ, PT ;  /* 0x000000ff0200720c */ /* 0x000fe20003f05270 */
[----:B------:R-:W-:Y:S03]  /*0990*/  BSSY.RELIABLE B1, `(.L_x_23) ;  /* 0x0000032000017945 */ /* 0x000fe60003800100 */
[----:B------:R-:W-:-:S13]  /*09a0*/  ISETP.LT.OR P1, PT, R11, R14, !P0 ;  /* 0x0000000e0b00720c */ /* 0x000fda0004721670 */
[----:B------:R-:W-:Y:S05]  /*09b0*/  @P1 BRA `(.L_x_24) ;  /* 0x0000000000bc1947 */ /* 0x000fea0003800000 */
.L_x_33:
[----:B------:R-:W0:Y:S01]  /*09c0*/  LDCU UR4, c[0x0][0x3b8] ;  /* 0x00007700ff0477ac */ /* 0x000e220008000800 */
[----:B------:R-:W-:Y:S01]  /*09d0*/  LOP3.LUT R15, R14, 0x3, RZ, 0xc0, !PT ;  /* 0x000000030e0f7812 */ /* 0x000fe200078ec0ff */
[----:B------:R-:W-:Y:S01]  /*09e0*/  IMAD.MOV.U32 R18, RZ, RZ, -0x3e000000 ;  /* 0xc2000000ff127424 */ /* 0x000fe200078e00ff */
[--C-:B------:R-:W-:Y:S01]  /*09f0*/  SHF.R.S32.HI R13, RZ, 0x2, R14.reuse ;  /* 0x00000002ff0d7819 */ /* 0x100fe2000001140e */
[----:B------:R-:W-:Y:S01]  /*0a00*/  UMOV UR5, URZ ;  /* 0x000000ff00057c82 */ /* 0x000fe20008000000 */
[----:B------:R-:W-:Y:S02]  /*0a10*/  SHF.R.S32.HI R16, RZ, 0x12, R14 ;  /* 0x00000012ff107819 */ /* 0x000fe4000001140e */
[----:B------:R-:W-:-:S03]  /*0a20*/  LOP3.LUT R13, R13, 0xffff, RZ, 0xc0, !PT ;  /* 0x0000ffff0d0d7812 */ /* 0x000fc600078ec0ff */
[----:B------:R-:W-:Y:S01]  /*0a30*/  IMAD R15, R16, 0x4, R15 ;  /* 0x00000004100f7824 */ /* 0x000fe200078e020f */
[----:B------:R-:W-:-:S04]  /*0a40*/  I2FP.F32.S32 R16, R13 ;  /* 0x0000000d00107245 */ /* 0x000fc80000201400 */
[----:B------:R-:W-:-:S04]  /*0a50*/  I2FP.F32.S32 R17, R15 ;  /* 0x0000000f00117245 */ /* 0x000fc80000201400 */
[----:B0-----:R-:W5:Y:S02]  /*0a60*/  TEX.LL RZ, R16, R16, R18, UR4, 2D, 0x1 ;  /* 0x28ff041210107f60 */ /* 0x001f6400089e01ff */
[----:B-----5:R-:W-:-:S04]  /*0a70*/  PRMT R13, R16, 0x8880, RZ ;  /* 0x00008880100d7816 */ /* 0x020fc800000000ff */
[----:B------:R-:W-:-:S13]  /*0a80*/  ISETP.NE.AND P0, PT, R2, R13, PT ;  /* 0x0000000d0200720c */ /* 0x000fda0003f05270 */
[----:B------:R-:W-:Y:S05]  /*0a90*/  @P0 BREAK.RELIABLE B1 ;  /* 0x0000000000010942 */ /* 0x000fea0003800100 */
[----:B------:R-:W-:Y:S05]  /*0aa0*/  @P0 BRA `(.L_x_25) ;  /* 0x0000000000cc0947 */ /* 0x000fea0003800000 */
[----:B------:R-:W-:-:S04]  /*0ab0*/  VIADD R8, R8, 0x1 ;  /* 0x0000000108087836 */ /* 0x000fc80000000000 */
[----:B------:R-:W-:-:S05]  /*0ac0*/  IMAD.IADD R13, R7, 0x1, -R8 ;  /* 0x00000001070d7824 */ /* 0x000fca00078e0a08 */
[----:B------:R-:W-:-:S04]  /*0ad0*/  IADD3 R16, P0, PT, R13, R0, RZ ;  /* 0x000000000d107210 */ /* 0x000fc80007f1e0ff */
[----:B------:R-:W-:-:S05]  /*0ae0*/  LEA.HI.X.SX32 R17, R13, R6, 0x1, P0 ;  /* 0x000000060d117211 */ /* 0x000fca00000f0eff */
[----:B------:R-:W2:Y:S01]  /*0af0*/  LDG.E.S8 R2, desc[UR8][R16.64+0x1] ;  /* 0x0000010810027981 */ /* 0x000ea2000c1e1300 */
[----:B------:R-:W-:Y:S01]  /*0b00*/  BSSY.RECONVERGENT B2, `(.L_x_26) ;  /* 0x0000014000027945 */ /* 0x000fe20003800200 */
[----:B------:R-:W-:Y:S01]  /*0b10*/  VIADD R14, R14, 0x1 ;  /* 0x000000010e0e7836 */ /* 0x000fe20000000000 */
        /* <DEDUP_REMOVED lines=11> */
.L_x_30:
[----:B------:R-:W-:Y:S01]  /*0bd0*/  IMAD.MOV.U32 R2, RZ, RZ, 0x41 ;  /* 0x00000041ff027424 */ /* 0x000fe200078e00ff */
[----:B------:R-:W-:Y:S06]  /*0be0*/  BRA `(.L_x_31) ;  /* 0x0000000000147947 */ /* 0x000fec0003800000 */
.L_x_29:
[----:B------:R-:W-:Y:S01]  /*0bf0*/  IMAD.MOV.U32 R2, RZ, RZ, 0x43 ;  /* 0x00000043ff027424 */ /* 0x000fe200078e00ff */
[----:B------:R-:W-:Y:S06]  /*0c00*/  BRA `(.L_x_31) ;  /* 0x00000000000c7947 */ /* 0x000fec0003800000 */
.L_x_28:
[----:B------:R-:W-:Y:S01]  /*0c10*/  IMAD.MOV.U32 R2, RZ, RZ, 0x47 ;  /* 0x00000047ff027424 */ /* 0x000fe200078e00ff */
[----:B------:R-:W-:Y:S06]  /*0c20*/  BRA `(.L_x_31) ;  /* 0x0000000000047947 */ /* 0x000fec0003800000 */
.L_x_27:
[----:B------:R-:W-:-:S07]  /*0c30*/  IMAD.MOV.U32 R2, RZ, RZ, 0x54 ;  /* 0x00000054ff027424 */ /* 0x000fce00078e00ff */
.L_x_31:
[----:B------:R-:W-:Y:S05]  /*0c40*/  BSYNC.RECONVERGENT B2 ;  /* 0x0000000000027941 */ /* 0x000fea0003800200 */
.L_x_26:
[----:B------:R-:W-:-:S13]  /*0c50*/  ISETP.GE.AND P0, PT, R11, R14, PT ;  /* 0x0000000e0b00720c */ /* 0x000fda0003f06270 */
[----:B------:R-:W-:Y:S05]  /*0c60*/  @!P0 BRA `(.L_x_32) ;  /* 0x00000000000c8947 */ /* 0x000fea0003800000 */
[----:B------:R-:W-:-:S13]  /*0c70*/  ISETP.NE.AND P0, PT, R2, RZ, PT ;  /* 0x000000ff0200720c */ /* 0x000fda0003f05270 */
[----:B------:R-:W-:Y:S05]  /*0c80*/  @P0 BRA `(.L_x_33) ;  /* 0xfffffffc004c0947 */ /* 0x000fea000383ffff */
[----:B------:R-:W-:Y:S05]  /*0c90*/  BRA `(.L_x_24) ;  /* 0x0000000000047947 */ /* 0x000fea0003800000 */
.L_x_32:
[----:B------:R-:W-:-:S13]  /*0ca0*/  ISETP.NE.AND P0, PT, R2, RZ, PT ;  /* 0x000000ff0200720c */ /* 0x000fda0003f05270 */
.L_x_24:
[----:B------:R-:W-:Y:S05]  /*0cb0*/  BSYNC.RELIABLE B1 ;  /* 0x0000000000017941 */ /* 0x000fea0003800100 */
.L_x_23:
[----:B------:R-:W-:Y:S05]  /*0cc0*/  @P0 BRA `(.L_x_34) ;  /* 0xfffffff400f80947 */ /* 0x000fea000383ffff */
[----:B------:R-:W-:Y:S05]  /*0cd0*/  BRA `(.L_x_25) ;  /* 0x0000000000407947 */ /* 0x000fea0003800000 */
.L_x_13:
[----:B------:R-:W0:Y:S01]  /*0ce0*/  LDCU UR4, c[0x0][0x3a4] ;  /* 0x00007480ff0477ac */ /* 0x000e220008000800 */
[----:B------:R-:W-:Y:S02]  /*0cf0*/  IMAD.MOV.U32 R10, RZ, RZ, 0x8000 ;  /* 0x00008000ff0a7424 */ /* 0x000fe400078e00ff */
[----:B------:R-:W-:Y:S02]  /*0d00*/  IMAD.MOV.U32 R11, RZ, RZ, R17 ;  /* 0x000000ffff0b7224 */ /* 0x000fe400078e0011 */
[----:B------:R-:W-:Y:S01]  /*0d10*/  IMAD.MOV.U32 R9, RZ, RZ, RZ ;  /* 0x000000ffff097224 */ /* 0x000fe200078e00ff */
[C---:B0-----:R-:W-:Y:S01]  /*0d20*/  ISETP.GT.AND P0, PT, R8.reuse, UR4, PT ;  /* 0x0000000408007c0c */ /* 0x041fe2000bf04270 */
[----:B------:R-:W-:-:S12]  /*0d30*/  VIADD R8, R8, 0xffffffff ;  /* 0xffffffff08087836 */ /* 0x000fd80000000000 */
[----:B------:R-:W-:Y:S01]  /*0d40*/  @P0 LOP3.LUT R2, R17, 0x1f, RZ, 0xc0, !PT ;  /* 0x0000001f11020812 */ /* 0x000fe200078ec0ff */
[----:B------:R0:W-:Y:S01]  /*0d50*/  @P0 STG.E.S16 desc[UR8][R4.64+0x4], R10 ;  /* 0x0000040a04000986 */ /* 0x0001e2000c101708 */
[----:B------:R-:W-:-:S03]  /*0d60*/  @P0 SHF.R.U32.HI R3, RZ, 0x15, R13 ;  /* 0x00000015ff030819 */ /* 0x000fc6000001160d */
[----:B------:R-:W-:-:S04]  /*0d70*/  @P0 IMAD R2, R19, 0x20, R2 ;  /* 0x0000002013020824 */ /* 0x000fc800078e0202 */
[----:B------:R-:W-:Y:S02]  /*0d80*/  @P0 IMAD R3, R3, 0x20000, R2 ;  /* 0x0002000003030824 */ /* 0x000fe400078e0202 */
[----:B------:R-:W-:-:S03]  /*0d90*/  IMAD.MOV.U32 R2, RZ, RZ, R19 ;  /* 0x000000ffff027224 */ /* 0x000fc600078e0013 */
[----:B------:R0:W-:Y:S01]  /*0da0*/  @P0 STG.E desc[UR8][R4.64], R3 ;  /* 0x0000000304000986 */ /* 0x0001e2000c101908 */
[----:B------:R-:W-:Y:S05]  /*0db0*/  BRA `(.L_x_35) ;  /* 0x00000000005c7947 */ /* 0x000fea0003800000 */
.L_x_7:
[----:B------:R-:W-:Y:S02]  /*0dc0*/  IMAD.MOV.U32 R14, RZ, RZ, RZ ;  /* 0x000000ffff0e7224 */ /* 0x000fe400078e00ff */
[----:B------:R-:W-:-:S07]  /*0dd0*/  IMAD.MOV.U32 R10, RZ, RZ, R2 ;  /* 0x000000ffff0a7224 */ /* 0x000fce00078e0002 */
.L_x_25:
[----:B------:R-:W0:Y:S01]  /*0de0*/  LDCU UR4, c[0x0][0x3a4] ;  /* 0x00007480ff0477ac */ /* 0x000e220008000800 */
[----:B------:R-:W-:Y:S01]  /*0df0*/  BSSY.RECONVERGENT B2, `(.L_x_36) ;  /* 0x0000010000027945 */ /* 0x000fe20003800200 */
[----:B------:R-:W-:Y:S01]  /*0e00*/  IMAD.U32 R13, R12, 0x10000, RZ ;  /* 0x000100000c0d7824 */ /* 0x000fe200078e00ff */
[----:B------:R-:W-:Y:S01]  /*0e10*/  SHF.R.U32.HI R11, RZ, 0x10, R12 ;  /* 0x00000010ff0b7819 */ /* 0x000fe2000001160c */
[----:B------:R-:W-:Y:S01]  /*0e20*/  IMAD.IADD R15, R14, 0x1, -R10 ;  /* 0x000000010e0f7824 */ /* 0x000fe200078e0a0a */
[----:B0-----:R-:W-:-:S13]  /*0e30*/  ISETP.GT.AND P0, PT, R8, UR4, PT ;  /* 0x0000000408007c0c */ /* 0x001fda000bf04270 */
[----:B------:R-:W-:Y:S05]  /*0e40*/  @!P0 BRA `(.L_x_37) ;  /* 0x0000000000288947 */ /* 0x000fea0003800000 */
[----:B------:R-:W-:Y:S01]  /*0e50*/  IMAD.U32 R9, R3, 0x10000, RZ ;  /* 0x0001000003097824 */ /* 0x000fe200078e00ff */
[--C-:B------:R-:W-:Y:S02]  /*0e60*/  SHF.R.U32.HI R2, RZ, 0x10, R3.reuse ;  /* 0x00000010ff027819 */ /* 0x100fe40000011603 */
[----:B------:R-:W-:Y:S02]  /*0e70*/  SHF.R.U32.HI R3, RZ, 0x15, R3 ;  /* 0x00000015ff037819 */ /* 0x000fe40000011603 */
[----:B------:R-:W-:Y:S02]  /*0e80*/  LOP3.LUT R2, R2, 0x1f, RZ, 0xc0, !PT ;  /* 0x0000001f02027812 */ /* 0x000fe400078ec0ff */
[----:B------:R-:W-:-:S05]  /*0e90*/  SHF.R.U32.HI R9, RZ, 0x10, R9 ;  /* 0x00000010ff097819 */ /* 0x000fca0000011609 */
[----:B------:R-:W-:Y:S01]  /*0ea0*/  IMAD R2, R9, 0x20, R2 ;  /* 0x0000002009027824 */ /* 0x000fe200078e0202 */
[----:B------:R-:W-:-:S03]  /*0eb0*/  LOP3.LUT R9, R15, 0x8000, RZ, 0xfc, !PT ;  /* 0x000080000f097812 */ /* 0x000fc600078efcff */
[----:B------:R-:W-:Y:S02]  /*0ec0*/  IMAD R3, R3, 0x20000, R2 ;  /* 0x0002000003037824 */ /* 0x000fe400078e0202 */
[----:B------:R0:W-:Y:S04]  /*0ed0*/  STG.E.S16 desc[UR8][R4.64+0x4], R9 ;  /* 0x0000040904007986 */ /* 0x0001e8000c101708 */
[----:B------:R0:W-:Y:S02]  /*0ee0*/  STG.E desc[UR8][R4.64], R3 ;  /* 0x0000000304007986 */ /* 0x0001e4000c101908 */
.L_x_37:
[----:B------:R-:W-:Y:S05]  /*0ef0*/  BSYNC.RECONVERGENT B2 ;  /* 0x0000000000027941 */ /* 0x000fea0003800200 */
.L_x_36:
[--C-:B------:R-:W-:Y:S01]  /*0f00*/  IADD3 R8, PT, PT, R8, -0x1, -R15.reuse ;  /* 0xffffffff08087810 */ /* 0x100fe20007ffe80f */
[----:B0-----:R-:W-:Y:S01]  /*0f10*/  IMAD.MOV.U32 R9, RZ, RZ, R15 ;  /* 0x000000ffff097224 */ /* 0x001fe200078e000f */
[----:B------:R-:W-:-:S07]  /*0f20*/  SHF.R.U32.HI R2, RZ, 0x10, R13 ;  /* 0x00000010ff027819 */ /* 0x000fce000001160d */
.L_x_35:
[----:B------:R-:W-:Y:S05]  /*0f30*/  BSYNC.RECONVERGENT B0 ;  /* 0x0000000000007941 */ /* 0x000fea0003800200 */
.L_x_6:
[----:B------:R-:W1:Y:S01]  /*0f40*/  LDCU UR4, c[0x0][0x3b4] ;  /* 0x00007680ff0477ac */ /* 0x000e620008000800 */
[----:B------:R-:W-:Y:S01]  /*0f50*/  I2FP.F32.U32 R2, R2 ;  /* 0x0000000200027245 */ /* 0x000fe20000201000 */
[----:B------:R-:W-:Y:S01]  /*0f60*/  IMAD.MOV.U32 R13, RZ, RZ, -0x3e000000 ;  /* 0xc2000000ff0d7424 */ /* 0x000fe200078e00ff */
[----:B0-----:R-:W-:Y:S01]  /*0f70*/  I2FP.F32.U32 R3, R11 ;  /* 0x0000000b00037245 */ /* 0x001fe20000201000 */
[----:B------:R-:W-:-:S05]  /*0f80*/  UMOV UR5, URZ ;  /* 0x000000ff00057c82 */ /* 0x000fca0008000000 */
[----:B-1----:R0:W5:Y:S01]  /*0f90*/  TEX.LL RZ, R2, R2, R13, UR4, 2D, 0x9 ;  /* 0x28ff040d02027f60 */ /* 0x00216200089e09ff */
[----:B------:R-:W-:Y:S01]  /*0fa0*/  VIADD R7, R7, 0xffffffff ;  /* 0xffffffff07077836 */ /* 0x000fe20000000000 */
[----:B------:R-:W-:-:S04]  /*0fb0*/  IADD3 R10, P1, PT, R4, 0x8, RZ ;  /* 0x00000008040a7810 */ /* 0x000fc80007f3e0ff */
[----:B------:R-:W-:Y:S01]  /*0fc0*/  ISETP.NE.AND P0, PT, R7, UR6, PT ;  /* 0x0000000607007c0c */ /* 0x000fe2000bf05270 */
[----:B------:R-:W-:-:S12]  /*0fd0*/  IMAD.X R11, RZ, RZ, R5, P1 ;  /* 0x000000ffff0b7224 */ /* 0x000fd800008e0605 */
[----:B0-----:R-:W-:Y:S05]  /*0fe0*/  @P0 BRA `(.L_x_38) ;  /* 0xfffffff000a00947 */ /* 0x001fea000383ffff */
[----:B------:R-:W-:Y:S05]  /*0ff0*/  EXIT ;  /* 0x000000000000794d */ /* 0x000fea0003800000 */
.L_x_39:
[----:B------:R-:W-:-:S00]  /*1000*/  BRA `(.L_x_39) ;  /* 0xfffffffc00fc7947 */ /* 0x000fc0000383ffff */
[----:B------:R-:W-:-:S00]  /*1010*/  NOP ;  /* 0x0000000000007918 */ /* 0x000fc00000000000 */
        /* <DEDUP_REMOVED lines=14> */
.L_x_64:


//--------------------- .text._Z15mummergpuKernelP10MatchCoordPcPKiS3_ii --------------------------
	.section	.text._Z15mummergpuKernelP10MatchCoordPcPKiS3_ii,"ax",@progbits
	.align	128
.text._Z15mummergpuKernelP10MatchCoordPcPKiS3_ii:
        .type           _Z15mummergpuKernelP10MatchCoordPcPKiS3_ii,@function
        .size           _Z15mummergpuKernelP10MatchCoordPcPKiS3_ii,(.L_x_65 - _Z15mummergpuKernelP10MatchCoordPcPKiS3_ii)
        .other          _Z15mummergpuKernelP10MatchCoordPcPKiS3_ii,@"STO_CUDA_ENTRY STV_DEFAULT"
_Z15mummergpuKernelP10MatchCoordPcPKiS3_ii:
        /* <DEDUP_REMOVED lines=18> */
[----:B0-----:R-:W-:-:S06]  /*0120*/  IMAD.WIDE R2, R9, 0x4, R2 ;  /* 0x0000000409027825 */ /* 0x001fcc00078e0202 */
[----:B-1----:R-:W2:Y:S01]  /*0130*/  LDG.E R2, desc[UR6][R2.64] ;  /* 0x0000000602027981 */ /* 0x002ea2000c1e1900 */
[----:B---3--:R-:W-:-:S05]  /*0140*/  IMAD.WIDE R4, R9, 0x4, R4 ;  /* 0x0000000409047825 */ /* 0x008fca00078e0204 */
[----:B------:R0:W4:Y:S01]  /*0150*/  LDG.E R17, desc[UR6][R4.64] ;  /* 0x0000000604117981 */ /* 0x000122000c1e1900 */
[----:B------:R-:W-:Y:S01]  /*0160*/  PRMT R0, R9, 0x7210, RZ ;  /* 0x0000721009007816 */ /* 0x000fe200000000ff */
[----:B--2---:R-:W-:Y:S01]  /*0170*/  VIADD R19, R2, -UR4 ;  /* 0x8000000402137c36 */ /* 0x004fe20008000000 */
[----:B------:R-:W-:-:S04]  /*0180*/  UIADD3 UR4, UPT, UPT, UR4, 0x1, URZ ;  /* 0x0000000104047890 */ /* 0x000fc8000fffe0ff */
[----:B------:R-:W-:Y:S01]  /*0190*/  ISETP.GE.AND P0, PT, R19, RZ, PT ;  /* 0x000000ff1300720c */ /* 0x000fe20003f06270 */
[----:B------:R-:W-:-:S06]  /*01a0*/  UPRMT UR4, UR4, 0x7210, URZ ;  /* 0x0000721004047896 */ /* 0x000fcc00080000ff */
[----:B------:R-:W-:-:S06]  /*01b0*/  IMAD R0, R0, UR4, RZ ;  /* 0x0000000400007c24 */ /* 0x000fcc000f8e02ff */
[----:B0-----:R-:W-:Y:S05]  /*01c0*/  @!P0 EXIT ;  /* 0x000000000000894d */ /* 0x001fea0003800000 */
[----:B------:R-:W0:Y:S01]  /*01d0*/  LDCU.64 UR4, c[0x0][0x388] ;  /* 0x00007100ff0477ac */ /* 0x000e220008000a00 */
[----:B----4-:R-:W-:Y:S01]  /*01e0*/  IMAD.WIDE R2, R17, 0x8, R6 ;  /* 0x0000000811027825 */ /* 0x010fe200078e0206 */
[----:B------:R-:W-:Y:S02]  /*01f0*/  CS2R R14, SRZ ;  /* 0x00000000000e7805 */ /* 0x000fe4000001ff00 */
[----:B------:R-:W-:Y:S01]  /*0200*/  CS2R R12, SRZ ;  /* 0x00000000000c7805 */ /* 0x000fe2000001ff00 */
[----:B------:R-:W-:-:S04]  /*0210*/  IMAD.WIDE.U32 R4, R0, 0x8, RZ ;  /* 0x0000000800047825 */ /* 0x000fc800078e00ff */
[----:B------:R-:W-:Y:S01]  /*0220*/  VIADD R19, R19, 0x1 ;  /* 0x0000000113137836 */ /* 0x000fe20000000000 */
[----:B------:R-:W-:Y:S01]  /*0230*/  IADD3 R2, P0, PT, R2, -R4, RZ ;  /* 0x8000000402027210 */ /* 0x000fe20007f1e0ff */
[----:B------:R-:W-:-:S04]  /*0240*/  IMAD.MOV.U32 R11, RZ, RZ, RZ ;  /* 0x000000ffff0b7224 */ /* 0x000fc800078e00ff */
[----:B------:R-:W-:Y:S02]  /*0250*/  IMAD.X R3, R3, 0x1, ~R5, P0 ;  /* 0x0000000103037824 */ /* 0x000fe400000e0e05 */
[----:B------:R-:W-:Y:S01]  /*0260*/  IMAD.MOV.U32 R5, RZ, RZ, RZ ;  /* 0x000000ffff057224 */ /* 0x000fe200078e00ff */
[----:B0-----:R-:W-:-:S04]  /*0270*/  IADD3 R16, P1, PT, R17, UR4, RZ ;  /* 0x0000000411107c10 */ /* 0x001fc8000ff3e0ff */
[----:B------:R-:W-:-:S09]  /*0280*/  LEA.HI.X.SX32 R17, R17, UR5, 0x1, P1 ;  /* 0x0000000511117c11 */ /* 0x000fd200088f0eff */
.L_x_62:
[----:B-----5:R-:W-:Y:S02]  /*0290*/  ISETP.EQ.U32.AND P0, PT, R5, RZ, PT ;  /* 0x000000ff0500720c */ /* 0x020fe40003f02070 */
[----:B------:R-:W-:Y:S02]  /*02a0*/  IADD3 R10, P1, PT, R15, R16, RZ ;  /* 0x000000100f0a7210 */ /* 0x000fe40007f3e0ff */
[----:B------:R-:W-:-:S03]  /*02b0*/  ISETP.LE.OR P0, PT, R13, RZ, P0 ;  /* 0x000000ff0d00720c */ /* 0x000fc60000703670 */
[----:B------:R-:W-:-:S10]  /*02c0*/  IMAD.X R0, R14, 0x1, R17, P1 ;  /* 0x000000010e007824 */ /* 0x000fd400008e0611 */
[----:B------:R-:W-:-:S05]  /*02d0*/  @P0 IMAD.MOV.U32 R13, RZ, RZ, 0x1 ;  /* 0x00000001ff0d0424 */ /* 0x000fca00078e00ff */
[----:B------:R-:W-:Y:S02]  /*02e0*/  SHF.R.S32.HI R23, RZ, 0x1f, R13 ;  /* 0x0000001fff177819 */ /* 0x000fe4000001140d */
[----:B------:R-:W-:-:S05]  /*02f0*/  IADD3 R6, P1, PT, R13, R10, RZ ;  /* 0x0000000a0d067210 */ /* 0x000fca0007f3e0ff */
[----:B------:R-:W-:-:S05]  /*0300*/  IMAD.X R7, R23, 0x1, R0, P1 ;  /* 0x0000000117077824 */ /* 0x000fca00008e0600 */
[----:B------:R-:W2:Y:S01]  /*0310*/  LDG.E.S8 R6, desc[UR6][R6.64] ;  /* 0x0000000606067981 */ /* 0x000ea2000c1e1300 */
[----:B------:R-:W-:Y:S01]  /*0320*/  BSSY.RECONVERGENT B0, `(.L_x_40) ;  /* 0x0000091000007945 */ /* 0x000fe20003800200 */
[----:B------:R-:W-:Y:S02]  /*0330*/  @P0 IMAD.MOV.U32 R11, RZ, RZ, RZ ;  /* 0x000000ffff0b0224 */ /* 0x000fe400078e00ff */
[----:B------:R-:W-:Y:S01]  /*0340*/  @P0 IMAD.MOV.U32 R5, RZ, RZ, 0x10000 ;  /* 0x00010000ff050424 */ /* 0x000fe200078e00ff */
[----:B--2---:R-:W-:-:S13]  /*0350*/  ISETP.NE.AND P1, PT, R6, RZ, PT ;  /* 0x000000ff0600720c */ /* 0x004fda0003f25270 */
[----:B------:R-:W-:Y:S05]  /*0360*/  @!P1 BRA `(.L_x_41) ;  /* 0x0000000400c89947 */ /* 0x000fea0003800000 */
[----:B------:R-:W-:Y:S02]  /*0370*/  IMAD.MOV.U32 R4, RZ, RZ, R6 ;  /* 0x000000ffff047224 */ /* 0x000fe400078e0006 */
[----:B------:R-:W-:-:S07]  /*0380*/  IMAD.MOV.U32 R21, RZ, RZ, R13 ;  /* 0x000000ffff157224 */ /* 0x000fce00078e000d */
.L_x_56:
        /* <DEDUP_REMOVED lines=23> */
.L_x_45:
[----:B-----5:R-:W-:Y:S01]  /*0500*/  IMAD.MOV.U32 R5, RZ, RZ, R8 ;  /* 0x000000ffff057224 */ /* 0x020fe200078e0008 */
[----:B------:R-:W-:Y:S06]  /*0510*/  BRA `(.L_x_46) ;  /* 0x00000000000c7947 */ /* 0x000fec0003800000 */
.L_x_44:
[----:B-----5:R-:W-:Y:S01]  /*0520*/  IMAD.MOV.U32 R5, RZ, RZ, R7 ;  /* 0x000000ffff057224 */ /* 0x020fe200078e0007 */
[----:B------:R-:W-:Y:S06]  /*0530*/  BRA `(.L_x_46) ;  /* 0x0000000000047947 */ /* 0x000fec0003800000 */
.L_x_43:
[----:B-----5:R-:W-:-:S07]  /*0540*/  IMAD.MOV.U32 R5, RZ, RZ, R6 ;  /* 0x000000ffff057224 */ /* 0x020fce00078e0006 */
.L_x_46:
[----:B------:R-:W-:Y:S05]  /*0550*/  BSYNC.RECONVERGENT B1 ;  /* 0x0000000000017941 */ /* 0x000fea0003800200 */
.L_x_42:
        /* <DEDUP_REMOVED lines=20> */
[--C-:B------:R-:W-:Y:S01]  /*06a0*/  SHF.R.S32.HI R23, RZ, 0x1f, R13.reuse ;  /* 0x0000001fff177819 */ /* 0x100fe2000001140d */
[----:B------:R-:W-:Y:S01]  /*06b0*/  IMAD.MOV.U32 R21, RZ, RZ, R13 ;  /* 0x000000ffff157224 */ /* 0x000fe200078e000d */
[----:B------:R-:W-:Y:S06]  /*06c0*/  BRA `(.L_x_50) ;  /* 0x0000000000107947 */ /* 0x000fec0003800000 */
.L_x_49:
[----:B------:R-:W-:Y:S01]  /*06d0*/  IADD3 R21, P0, PT, R21, 0x1, RZ ;  /* 0x0000000115157810 */ /* 0x000fe20007f1e0ff */
[----:B-----5:R-:W-:Y:S01]  /*06e0*/  VIADD R22, R6, 0x1 ;  /* 0x0000000106167836 */ /* 0x020fe20000000000 */
[----:B------:R-:W-:-:S03]  /*06f0*/  IADD3 R13, PT, PT, R13, 0x1, RZ ;  /* 0x000000010d0d7810 */ /* 0x000fc60007ffe0ff */
[----:B------:R-:W-:-:S08]  /*0700*/  IMAD.X R23, RZ, RZ, R23, P0 ;  /* 0x000000ffff177224 */ /* 0x000fd000000e0617 */
.L_x_50:
[----:B------:R-:W-:Y:S05]  /*0710*/  BSYNC.RECONVERGENT B1 ;  /* 0x0000000000017941 */ /* 0x000fea0003800200 */
.L_x_48:
[----:B------:R-:W-:-:S05]  /*0720*/  IADD3 R8, P0, PT, R21, R10, RZ ;  /* 0x0000000a15087210 */ /* 0x000fca0007f1e0ff */
[----:B------:R-:W-:-:S05]  /*0730*/  IMAD.X R9, R23, 0x1, R0, P0 ;  /* 0x0000000117097824 */ /* 0x000fca00000e0600 */
[----:B------:R-:W2:Y:S01]  /*0740*/  LDG.E.S8 R4, desc[UR6][R8.64] ;  /* 0x0000000608047981 */ /* 0x000ea2000c1e1300 */
[----:B------:R-:W-:Y:S01]  /*0750*/  BSSY.RELIABLE B1, `(.L_x_51) ;  /* 0x0000020000017945 */ /* 0x000fe20003800100 */
[----:B--2---:R-:W-:-:S04]  /*0760*/  ISETP.NE.AND P0, PT, R4, RZ, PT ;  /* 0x000000ff0400720c */ /* 0x004fc80003f05270 */
[----:B------:R-:W-:-:S13]  /*0770*/  ISETP.LT.OR P1, PT, R7, R22, !P0 ;  /* 0x000000160700720c */ /* 0x000fda0004721670 */
[----:B------:R-:W-:Y:S05]  /*0780*/  @P1 BRA `(.L_x_52) ;  /* 0x0000000000701947 */ /* 0x000fea0003800000 */
.L_x_55:
[----:B------:R-:W0:Y:S01]  /*0790*/  LDCU UR4, c[0x0][0x3b8] ;  /* 0x00007700ff0477ac */ /* 0x000e220008000800 */
[----:B------:R-:W-:Y:S02]  /*07a0*/  LOP3.LUT R9, R22, 0x3, RZ, 0xc0, !PT ;  /* 0x0000000316097812 */ /* 0x000fe400078ec0ff */
[--C-:B------:R-:W-:Y:S01]  /*07b0*/  SHF.R.S32.HI R8, RZ, 0x2, R22.reuse ;  /* 0x00000002ff087819 */ /* 0x100fe20000011416 */
[----:B------:R-:W-:Y:S01]  /*07c0*/  UMOV UR5, URZ ;  /* 0x000000ff00057c82 */ /* 0x000fe20008000000 */
[----:B------:R-:W-:Y:S02]  /*07d0*/  SHF.R.S32.HI R20, RZ, 0x12, R22 ;  /* 0x00000012ff147819 */ /* 0x000fe40000011416 */
[----:B------:R-:W-:-:S03]  /*07e0*/  LOP3.LUT R8, R8, 0xffff, RZ, 0xc0, !PT ;  /* 0x0000ffff08087812 */ /* 0x000fc600078ec0ff */
[----:B------:R-:W-:Y:S01]  /*07f0*/  IMAD R9, R20, 0x4, R9 ;  /* 0x0000000414097824 */ /* 0x000fe200078e0209 */
[----:B------:R-:W-:Y:S01]  /*0800*/  I2FP.F32.S32 R8, R8 ;  /* 0x0000000800087245 */ /* 0x000fe20000201400 */
[----:B------:R-:W-:-:S03]  /*0810*/  IMAD.MOV.U32 R20, RZ, RZ, -0x3e000000 ;  /* 0xc2000000ff147424 */ /* 0x000fc600078e00ff */
[----:B------:R-:W-:-:S04]  /*0820*/  I2FP.F32.S32 R9, R9 ;  /* 0x0000000900097245 */ /* 0x000fc80000201400 */
[----:B0-----:R-:W5:Y:S02]  /*0830*/  TEX.LL RZ, R8, R8, R20, UR4, 2D, 0x1 ;  /* 0x28ff041408087f60 */ /* 0x001f6400089e01ff */
[----:B-----5:R-:W-:-:S04]  /*0840*/  PRMT R25, R8, 0x8880, RZ ;  /* 0x0000888008197816 */ /* 0x020fc800000000ff */
[----:B------:R-:W-:-:S13]  /*0850*/  ISETP.NE.AND P0, PT, R4, R25, PT ;  /* 0x000000190400720c */ /* 0x000fda0003f05270 */
[----:B------:R-:W-:Y:S05]  /*0860*/  @P0 BREAK.RELIABLE B1 ;  /* 0x0000000000010942 */ /* 0x000fea0003800100 */
[----:B------:R-:W-:Y:S05]  /*0870*/  @P0 BRA `(.L_x_53) ;  /* 0x00000000008c0947 */ /* 0x000fea0003800000 */
[----:B------:R-:W-:-:S05]  /*0880*/  IADD3 R8, P0, PT, R21, R10, RZ ;  /* 0x0000000a15087210 */ /* 0x000fca0007f1e0ff */
[----:B------:R-:W-:-:S05]  /*0890*/  IMAD.X R9, R23, 0x1, R0, P0 ;  /* 0x0000000117097824 */ /* 0x000fca00000e0600 */
[----:B------:R0:W4:Y:S01]  /*08a0*/  LDG.E.S8 R4, desc[UR6][R8.64+0x1] ;  /* 0x0000010608047981 */ /* 0x000122000c1e1300 */
[----:B------:R-:W-:Y:S01]  /*08b0*/  VIADD R22, R22, 0x1 ;  /* 0x0000000116167836 */ /* 0x000fe20000000000 */
[----:B------:R-:W-:Y:S01]  /*08c0*/  IADD3 R21, P1, PT, R21, 0x1, RZ ;  /* 0x0000000115157810 */ /* 0x000fe20007f3e0ff */
[----:B------:R-:W-:-:S03]  /*08d0*/  VIADD R13, R13, 0x1 ;  /* 0x000000010d0d7836 */ /* 0x000fc60000000000 */
[----:B------:R-:W-:Y:S01]  /*08e0*/  ISETP.GE.AND P0, PT, R7, R22, PT ;  /* 0x000000160700720c */ /* 0x000fe20003f06270 */
[----:B------:R-:W-:-:S12]  /*08f0*/  IMAD.X R23, RZ, RZ, R23, P1 ;  /* 0x000000ffff177224 */ /* 0x000fd800008e0617 */
[----:B0-----:R-:W-:Y:S05]  /*0900*/  @!P0 BRA `(.L_x_54) ;  /* 0x00000000000c8947 */ /* 0x001fea0003800000 */
[----:B----4-:R-:W-:-:S13]  /*0910*/  ISETP.NE.AND P0, PT, R4, RZ, PT ;  /* 0x000000ff0400720c */ /* 0x010fda0003f05270 */
[----:B------:R-:W-:Y:S05]  /*0920*/  @P0 BRA `(.L_x_55) ;  /* 0xfffffffc00980947 */ /* 0x000fea000383ffff */
[----:B------:R-:W-:Y:S05]  /*0930*/  BRA `(.L_x_52) ;  /* 0x0000000000047947 */ /* 0x000fea0003800000 */
.L_x_54:
[----:B----4-:R-:W-:-:S13]  /*0940*/  ISETP.NE.AND P0, PT, R4, RZ, PT ;  /* 0x000000ff0400720c */ /* 0x010fda0003f05270 */
.L_x_52:
[----:B------:R-:W-:Y:S05]  /*0950*/  BSYNC.RELIABLE B1 ;  /* 0x0000000000017941 */ /* 0x000fea0003800100 */
.L_x_51:
[----:B------:R-:W-:Y:S05]  /*0960*/  @P0 BRA `(.L_x_56) ;  /* 0xfffffff800880947 */ /* 0x000fea000383ffff */
[----:B------:R-:W-:Y:S05]  /*0970*/  BRA `(.L_x_53) ;  /* 0x00000000004c7947 */ /* 0x000fea0003800000 */
.L_x_47:
[----:B------:R-:W0:Y:S01]  /*0980*/  LDCU UR4, c[0x0][0x3a4] ;  /* 0x00007480ff0477ac */ /* 0x000e220008000800 */
[----:B------:R-:W-:Y:S01]  /*0990*/  BSSY.RECONVERGENT B1, `(.L_x_57) ;  /* 0x000000c000017945 */ /* 0x000fe20003800200 */
[----:B0-----:R-:W-:-:S13]  /*09a0*/  ISETP.GT.AND P0, PT, R13, UR4, PT ;  /* 0x000000040d007c0c */ /* 0x001fda000bf04270 */
[----:B------:R-:W-:Y:S05]  /*09b0*/  @!P0 BRA `(.L_x_58) ;  /* 0x0000000000248947 */ /* 0x000fea0003800000 */
[----:B------:R-:W-:Y:S01]  /*09c0*/  LOP3.LUT R0, R24, 0x1f, RZ, 0xc0, !PT ;  /* 0x0000001f18007812 */ /* 0x000fe200078ec0ff */
[----:B------:R-:W-:Y:S01]  /*09d0*/  IMAD.SHL.U32 R9, R14, 0x8, RZ ;  /* 0x000000080e097824 */ /* 0x000fe200078e00ff */
[----:B------:R-:W-:Y:S01]  /*09e0*/  SHF.R.U32.HI R7, RZ, 0x15, R26 ;  /* 0x00000015ff077819 */ /* 0x000fe2000001161a */
[----:B------:R-:W-:-:S04]  /*09f0*/  IMAD.WIDE.U32 R4, R15, 0x8, R2 ;  /* 0x000000080f047825 */ /* 0x000fc800078e0002 */
[----:B------:R-:W-:Y:S02]  /*0a00*/  IMAD R0, R25, 0x20, R0 ;  /* 0x0000002019007824 */ /* 0x000fe400078e0200 */
[----:B------:R-:W-:Y:S02]  /*0a10*/  IMAD.IADD R5, R5, 0x1, R9 ;  /* 0x0000000105057824 */ /* 0x000fe400078e0209 */
[----:B------:R-:W-:-:S03]  /*0a20*/  IMAD R7, R7, 0x20000, R0 ;  /* 0x0002000007077824 */ /* 0x000fc600078e0200 */
[----:B------:R0:W-:Y:S04]  /*0a30*/  STG.E.S16 desc[UR6][R4.64+0x4], RZ ;  /* 0x000004ff04007986 */ /* 0x0001e8000c101706 */
[----:B------:R0:W-:Y:S02]  /*0a40*/  STG.E desc[UR6][R4.64], R7 ;  /* 0x0000000704007986 */ /* 0x0001e4000c101906 */
.L_x_58:
[----:B------:R-:W-:Y:S05]  /*0a50*/  BSYNC.RECONVERGENT B1 ;  /* 0x0000000000017941 */ /* 0x000fea0003800200 */
.L_x_57:
[----:B------:R-:W-:Y:S02]  /*0a60*/  IMAD.MOV.U32 R11, RZ, RZ, RZ ;  /* 0x000000ffff0b7224 */ /* 0x000fe400078e00ff */
[----:B------:R-:W-:Y:S01]  /*0a70*/  VIADD R13, R13, 0xffffffff ;  /* 0xffffffff0d0d7836 */ /* 0x000fe20000000000 */
[----:B------:R-:W-:Y:S06]  /*0a80*/  BRA `(.L_x_59) ;  /* 0x0000000000687947 */ /* 0x000fec0003800000 */
.L_x_41:
[----:B------:R-:W-:Y:S02]  /*0a90*/  HFMA2 R22, -RZ, RZ, 0, 0 ;  /* 0x00000000ff167431 */ /* 0x000fe400000001ff */
[----:B------:R-:W-:-:S07]  /*0aa0*/  IMAD.MOV.U32 R6, RZ, RZ, R4 ;  /* 0x000000ffff067224 */ /* 0x000fce00078e0004 */
.L_x_53:
        /* <DEDUP_REMOVED lines=8> */
[----:B------:R-:W-:Y:S01]  /*0b30*/  SHF.R.U32.HI R4, RZ, 0x10, R5 ;  /* 0x00000010ff047819 */ /* 0x000fe20000011605 */
[----:B------:R-:W-:Y:S01]  /*0b40*/  IMAD.MOV.U32 R7, RZ, RZ, R3 ;  /* 0x000000ffff077224 */ /* 0x000fe200078e0003 */
[----:B------:R-:W-:Y:S01]  /*0b50*/  SHF.R.U32.HI R5, RZ, 0x15, R5 ;  /* 0x00000015ff057819 */ /* 0x000fe20000011605 */
[----:B------:R-:W-:Y:S01]  /*0b60*/  IMAD.SHL.U32 R21, R14, 0x8, RZ ;  /* 0x000000080e157824 */ /* 0x000fe200078e00ff */
[----:B------:R-:W-:Y:S02]  /*0b70*/  LOP3.LUT R4, R4, 0x1f, RZ, 0xc0, !PT ;  /* 0x0000001f04047812 */ /* 0x000fe400078ec0ff */
[----:B------:R-:W-:Y:S01]  /*0b80*/  SHF.R.U32.HI R9, RZ, 0x10, R6 ;  /* 0x00000010ff097819 */ /* 0x000fe20000011606 */
[----:B------:R-:W-:-:S04]  /*0b90*/  IMAD.MOV.U32 R6, RZ, RZ, R2 ;  /* 0x000000ffff067224 */ /* 0x000fc800078e0002 */
[----:B------:R-:W-:-:S04]  /*0ba0*/  IMAD.WIDE.U32 R6, R15, 0x8, R6 ;  /* 0x000000080f067825 */ /* 0x000fc800078e0006 */
[----:B------:R-:W-:Y:S02]  /*0bb0*/  IMAD R4, R9, 0x20, R4 ;  /* 0x0000002009047824 */ /* 0x000fe400078e0204 */
[----:B------:R-:W-:Y:S02]  /*0bc0*/  IMAD.IADD R7, R7, 0x1, R21 ;  /* 0x0000000107077824 */ /* 0x000fe400078e0215 */
[----:B------:R-:W-:-:S03]  /*0bd0*/  IMAD R5, R5, 0x20000, R4 ;  /* 0x0002000005057824 */ /* 0x000fc600078e0204 */
[----:B------:R0:W-:Y:S04]  /*0be0*/  STG.E.S16 desc[UR6][R6.64+0x4], R11 ;  /* 0x0000040b06007986 */ /* 0x0001e8000c101706 */
[----:B------:R0:W-:Y:S02]  /*0bf0*/  STG.E desc[UR6][R6.64], R5 ;  /* 0x0000000506007986 */ /* 0x0001e4000c101906 */
.L_x_61:
[----:B------:R-:W-:Y:S05]  /*0c00*/  BSYNC.RECONVERGENT B2 ;  /* 0x0000000000027941 */ /* 0x000fea0003800200 */
.L_x_60:
[----:B------:R-:W-:Y:S02]  /*0c10*/  IADD3 R13, PT, PT, R13, -0x1, -R11 ;  /* 0xffffffff0d0d7810 */ /* 0x000fe40007ffe80b */
[----:B------:R-:W-:-:S07]  /*0c20*/  SHF.R.U32.HI R25, RZ, 0x10, R0 ;  /* 0x00000010ff197819 */ /* 0x000fce0000011600 */
.L_x_59:
[----:B------:R-:W-:Y:S05]  /*0c30*/  BSYNC.RECONVERGENT B0 ;  /* 0x0000000000007941 */ /* 0x000fea0003800200 */
.L_x_40:
[----:B------:R-:W1:Y:S01]  /*0c40*/  LDCU UR4, c[0x0][0x3b4] ;  /* 0x00007680ff0477ac */ /* 0x000e620008000800 */
[----:B0-----:R-:W-:Y:S01]  /*0c50*/  I2FP.F32.U32 R4, R25 ;  /* 0x0000001900047245 */ /* 0x001fe20000201000 */
[----:B------:R-:W-:Y:S01]  /*0c60*/  IMAD.MOV.U32 R0, RZ, RZ, -0x3e000000 ;  /* 0xc2000000ff007424 */ /* 0x000fe200078e00ff */
[----:B------:R-:W-:Y:S01]  /*0c70*/  I2FP.F32.U32 R5, R24 ;  /* 0x0000001800057245 */ /* 0x000fe20000201000 */
[----:B------:R-:W-:-:S05]  /*0c80*/  UMOV UR5, URZ ;  /* 0x000000ff00057c82 */ /* 0x000fca0008000000 */
[----:B-1----:R0:W5:Y:S01]  /*0c90*/  TEX.LL RZ, R4, R4, R0, UR4, 2D, 0x9 ;  /* 0x28ff040004047f60 */ /* 0x00216200089e09ff */
[----:B------:R-:W-:Y:S01]  /*0ca0*/  VIADD R12, R12, 0x1 ;  /* 0x000000010c0c7836 */ /* 0x000fe20000000000 */
[----:B------:R-:W-:-:S04]  /*0cb0*/  IADD3 R15, P1, PT, R15, 0x1, RZ ;  /* 0x000000010f0f7810 */ /* 0x000fc80007f3e0ff */
[----:B------:R-:W-:Y:S01]  /*0cc0*/  ISETP.NE.AND P0, PT, R19, R12, PT ;  /* 0x0000000c1300720c */ /* 0x000fe20003f05270 */
[----:B------:R-:W-:-:S12]  /*0cd0*/  IMAD.X R14, RZ, RZ, R14, P1 ;  /* 0x000000ffff0e7224 */ /* 0x000fd800008e060e */
[----:B0-----:R-:W-:Y:S05]  /*0ce0*/  @P0 BRA `(.L_x_62) ;  /* 0xfffffff400680947 */ /* 0x001fea000383ffff */
[----:B------:R-:W-:Y:S05]  /*0cf0*/  EXIT ;  /* 0x000000000000794d */ /* 0x000fea0003800000 */
.L_x_63:
        /* <DEDUP_REMOVED lines=16> */
.L_x_65:


//--------------------- .nv.shared.reserved.0     --------------------------
	.section	.nv.shared.reserved.0,"aw",@nobits
	.weak		__nv_reservedSMEM_offset_0_alias
	.size		__nv_reservedSMEM_offset_0_alias, 0, 64
	.other		__nv_reservedSMEM_offset_0_alias,@"STO_CUDA_RESERVED_SHARED STV_DEFAULT"
__nv_reservedSMEM_offset_0_alias:
	.zero		0
	.zero		64


//--------------------- SYMBOLS --------------------------

	.type		.nv.reservedSmem.offset0,@object
	.size		.nv.reservedSmem.offset0,0x4
	.type		childrentex,@"STT_CUDA_TEXTURE"
	.type		nodetex,@"STT_CUDA_TEXTURE"
	.type		reftex,@"STT_CUDA_TEXTURE"
